	.target	sm_90a

	.elftype	@"ET_EXEC"


//--------------------- .note.nv.tkinfo           --------------------------
	.section	.note.nv.tkinfo,"",@"SHT_NOTE"
	.sectionflags	@"SHF_NOTE_NV_TKINFO"
	.tkinfo
        /*0018*/ 	.word	0x00000002
        /*0030*/ 	.string	""
        /*0030*/ 	.string	"ptxas"
        /*0030*/ 	.string	"Cuda compilation tools, release 13.0, V13.0.88"
        /*0030*/ 	.string	"Build cuda_13.0.r13.0/compiler.36424714_0"
        /*0030*/ 	.string	"-arch sm_90a -m 64 "



//--------------------- .note.nv.cuinfo           --------------------------
	.section	.note.nv.cuinfo,"",@"SHT_NOTE"
	.sectionflags	@"SHF_NOTE_NV_CUINFO"
        /*0018*/ 	.short	0x0002
        /*001a*/ 	.short	0x005a
        /*001c*/ 	.short	0x0082
	.zero		2


//--------------------- .nv.info                  --------------------------
	.section	.nv.info,"",@"SHT_CUDA_INFO"
	.align	4


	//----- nvinfo : EIATTR_REGCOUNT
	.align		4
        /*0000*/ 	.byte	0x04, 0x2f
        /*0002*/ 	.short	(.L_15 - .L_14)
	.align		4
.L_14:
        /*0004*/ 	.word	index@(_ZN7cutlass13device_kernelINS_4gemm6kernel13GemmUniversalIN4cute5tupleIJiiiiEEENS1_10collective13CollectiveMmaINS1_34MainloopSm90TmaGmmaWarpSpecializedILi5ENS5_IJNS4_1CILi1EEENSA_ILi2EEESB_EEENS1_35KernelTmaWarpSpecializedCooperativeEEENS5_IJNSA_ILi128EEENSA_ILi256EEESG_EEENS_6half_tENS5_IJlSB_lEEESJ_SK_NS4_8TiledMMAINS4_8MMA_AtomIJNS4_4SM904GMMA26MMA_64x256x16_F32F16F16_SSILNSO_5MajorE0ELSQ_0ELNSO_7ScaleInE1ELSR_1EEEEEENS4_6LayoutINS5_IJSC_SB_SB_EEENS5_IJSB_NSA_ILi0EEESW_EEEEENS5_IJNS4_10UnderscoreESZ_SZ_EEEEENS4_23SM90_TMA_LOAD_MULTICASTENS4_14ComposedLayoutINS4_7SwizzleILi3ELi4ELi3EEENS4_18smem_ptr_flag_bitsILi16EEENSU_INS5_IJNSA_ILi8EEENSA_ILi64EEEEEENS5_IJS19_SB_EEEEEEEvNS4_8identityENS4_13SM90_TMA_LOADES1D_vS1E_EENS_8epilogue10collective6detail29Sm90TmaWarpSpecializedAdapterINS1I_15DefaultEpilogueISJ_SK_SK_NS1H_6thread17LinearCombinationISJ_Li1EffLNS1M_9ScaleType4KindE0ELNS_15FloatRoundStyleE2ESJ_EENS1_15EpilogueDefaultEEEEEvvEEEEvNT_6ParamsE)
        /*0008*/ 	.word	0x000000a8


	//----- nvinfo : EIATTR_FRAME_SIZE
	.align		4
.L_15:
        /*000c*/ 	.byte	0x04, 0x11
        /*000e*/ 	.short	(.L_17 - .L_16)
	.align		4
.L_16:
        /*0010*/ 	.word	index@(_ZN7cutlass13device_kernelINS_4gemm6kernel13GemmUniversalIN4cute5tupleIJiiiiEEENS1_10collective13CollectiveMmaINS1_34MainloopSm90TmaGmmaWarpSpecializedILi5ENS5_IJNS4_1CILi1EEENSA_ILi2EEESB_EEENS1_35KernelTmaWarpSpecializedCooperativeEEENS5_IJNSA_ILi128EEENSA_ILi256EEESG_EEENS_6half_tENS5_IJlSB_lEEESJ_SK_NS4_8TiledMMAINS4_8MMA_AtomIJNS4_4SM904GMMA26MMA_64x256x16_F32F16F16_SSILNSO_5MajorE0ELSQ_0ELNSO_7ScaleInE1ELSR_1EEEEEENS4_6LayoutINS5_IJSC_SB_SB_EEENS5_IJSB_NSA_ILi0EEESW_EEEEENS5_IJNS4_10UnderscoreESZ_SZ_EEEEENS4_23SM90_TMA_LOAD_MULTICASTENS4_14ComposedLayoutINS4_7SwizzleILi3ELi4ELi3EEENS4_18smem_ptr_flag_bitsILi16EEENSU_INS5_IJNSA_ILi8EEENSA_ILi64EEEEEENS5_IJS19_SB_EEEEEEEvNS4_8identityENS4_13SM90_TMA_LOADES1D_vS1E_EENS_8epilogue10collective6detail29Sm90TmaWarpSpecializedAdapterINS1I_15DefaultEpilogueISJ_SK_SK_NS1H_6thread17LinearCombinationISJ_Li1EffLNS1M_9ScaleType4KindE0ELNS_15FloatRoundStyleE2ESJ_EENS1_15EpilogueDefaultEEEEEvvEEEEvNT_6ParamsE)
        /*0014*/ 	.word	0x00000000


	//----- nvinfo : EIATTR_MIN_STACK_SIZE
	.align		4
.L_17:
        /*0018*/ 	.byte	0x04, 0x12
        /*001a*/ 	.short	(.L_19 - .L_18)
	.align		4
.L_18:
        /*001c*/ 	.word	index@(_ZN7cutlass13device_kernelINS_4gemm6kernel13GemmUniversalIN4cute5tupleIJiiiiEEENS1_10collective13CollectiveMmaINS1_34MainloopSm90TmaGmmaWarpSpecializedILi5ENS5_IJNS4_1CILi1EEENSA_ILi2EEESB_EEENS1_35KernelTmaWarpSpecializedCooperativeEEENS5_IJNSA_ILi128EEENSA_ILi256EEESG_EEENS_6half_tENS5_IJlSB_lEEESJ_SK_NS4_8TiledMMAINS4_8MMA_AtomIJNS4_4SM904GMMA26MMA_64x256x16_F32F16F16_SSILNSO_5MajorE0ELSQ_0ELNSO_7ScaleInE1ELSR_1EEEEEENS4_6LayoutINS5_IJSC_SB_SB_EEENS5_IJSB_NSA_ILi0EEESW_EEEEENS5_IJNS4_10UnderscoreESZ_SZ_EEEEENS4_23SM90_TMA_LOAD_MULTICASTENS4_14ComposedLayoutINS4_7SwizzleILi3ELi4ELi3EEENS4_18smem_ptr_flag_bitsILi16EEENSU_INS5_IJNSA_ILi8EEENSA_ILi64EEEEEENS5_IJS19_SB_EEEEEEEvNS4_8identityENS4_13SM90_TMA_LOADES1D_vS1E_EENS_8epilogue10collective6detail29Sm90TmaWarpSpecializedAdapterINS1I_15DefaultEpilogueISJ_SK_SK_NS1H_6thread17LinearCombinationISJ_Li1EffLNS1M_9ScaleType4KindE0ELNS_15FloatRoundStyleE2ESJ_EENS1_15EpilogueDefaultEEEEEvvEEEEvNT_6ParamsE)
        /*0020*/ 	.word	0x00000000
.L_19:


//--------------------- .nv.compat                --------------------------
	.section	.nv.compat,"",@"SHT_CUDA_COMPAT_INFO"
	.align	4
        /*0000*/ 	.byte	0x02, 0x09, 0x01, 0x00, 0x02, 0x02, 0x04, 0x00, 0x02, 0x05, 0x05, 0x00, 0x03, 0x07, 0x01, 0x01
        /*0010*/ 	.byte	0x02, 0x03, 0x01, 0x00, 0x02, 0x06, 0x01, 0x00, 0x04, 0x0b, 0x08, 0x00, 0x00, 0x00, 0x00, 0x00
        /*0020*/ 	.byte	0x00, 0x00, 0x00, 0x00


//--------------------- .nv.info._ZN7cutlass13device_kernelINS_4gemm6kernel13GemmUniversalIN4cute5tupleIJiiiiEEENS1_10collective13CollectiveMmaINS1_34MainloopSm90TmaGmmaWarpSpecializedILi5ENS5_IJNS4_1CILi1EEENSA_ILi2EEESB_EEENS1_35KernelTmaWarpSpecializedCooperativeEEENS5_IJNSA_ILi128EEENSA_ILi256EEESG_EEENS_6half_tENS5_IJlSB_lEEESJ_SK_NS4_8TiledMMAINS4_8MMA_AtomIJNS4_4SM904GMMA26MMA_64x256x16_F32F16F16_SSILNSO_5MajorE0ELSQ_0ELNSO_7ScaleInE1ELSR_1EEEEEENS4_6LayoutINS5_IJSC_SB_SB_EEENS5_IJSB_NSA_ILi0EEESW_EEEEENS5_IJNS4_10UnderscoreESZ_SZ_EEEEENS4_23SM90_TMA_LOAD_MULTICASTENS4_14ComposedLayoutINS4_7SwizzleILi3ELi4ELi3EEENS4_18smem_ptr_flag_bitsILi16EEENSU_INS5_IJNSA_ILi8EEENSA_ILi64EEEEEENS5_IJS19_SB_EEEEEEEvNS4_8identityENS4_13SM90_TMA_LOADES1D_vS1E_EENS_8epilogue10collective6detail29Sm90TmaWarpSpecializedAdapterINS1I_15DefaultEpilogueISJ_SK_SK_NS1H_6thread17LinearCombinationISJ_Li1EffLNS1M_9ScaleType4KindE0ELNS_15FloatRoundStyleE2ESJ_EENS1_15EpilogueDefaultEEEEEvvEEEEvNT_6ParamsE --------------------------
	.section	.nv.info._ZN7cutlass13device_kernelINS_4gemm6kernel13GemmUniversalIN4cute5tupleIJiiiiEEENS1_10collective13CollectiveMmaINS1_34MainloopSm90TmaGmmaWarpSpecializedILi5ENS5_IJNS4_1CILi1EEENSA_ILi2EEESB_EEENS1_35KernelTmaWarpSpecializedCooperativeEEENS5_IJNSA_ILi128EEENSA_ILi256EEESG_EEENS_6half_tENS5_IJlSB_lEEESJ_SK_NS4_8TiledMMAINS4_8MMA_AtomIJNS4_4SM904GMMA26MMA_64x256x16_F32F16F16_SSILNSO_5MajorE0ELSQ_0ELNSO_7ScaleInE1ELSR_1EEEEEENS4_6LayoutINS5_IJSC_SB_SB_EEENS5_IJSB_NSA_ILi0EEESW_EEEEENS5_IJNS4_10UnderscoreESZ_SZ_EEEEENS4_23SM90_TMA_LOAD_MULTICASTENS4_14ComposedLayoutINS4_7SwizzleILi3ELi4ELi3EEENS4_18smem_ptr_flag_bitsILi16EEENSU_INS5_IJNSA_ILi8EEENSA_ILi64EEEEEENS5_IJS19_SB_EEEEEEEvNS4_8identityENS4_13SM90_TMA_LOADES1D_vS1E_EENS_8epilogue10collective6detail29Sm90TmaWarpSpecializedAdapterINS1I_15DefaultEpilogueISJ_SK_SK_NS1H_6thread17LinearCombinationISJ_Li1EffLNS1M_9ScaleType4KindE0ELNS_15FloatRoundStyleE2ESJ_EENS1_15EpilogueDefaultEEEEEvvEEEEvNT_6ParamsE,"",@"SHT_CUDA_INFO"
	.sectionflags	@""
	.align	4


	//----- nvinfo : EIATTR_CUDA_API_VERSION
	.align		4
        /*0000*/ 	.byte	0x04, 0x37
        /*0002*/ 	.short	(.L_21 - .L_20)
.L_20:
        /*0004*/ 	.word	0x00000082


	//----- nvinfo : EIATTR_KPARAM_INFO
	.align		4
.L_21:
        /*0008*/ 	.byte	0x04, 0x17
        /*000a*/ 	.short	(.L_23 - .L_22)
.L_22:
        /*000c*/ 	.word	0x00000000
        /*0010*/ 	.short	0x0000
        /*0012*/ 	.short	0x0070
        /*0014*/ 	.byte	0x00, 0xf0, 0x01, 0x10


	//----- nvinfo : EIATTR_SPARSE_MMA_MASK
	.align		4
.L_23:
        /*0018*/ 	.byte	0x03, 0x50
        /*001a*/ 	.short	0x0000


	//----- nvinfo : EIATTR_MAXREG_COUNT
	.align		4
        /*001c*/ 	.byte	0x03, 0x1b
        /*001e*/ 	.short	0x00a8


	//----- nvinfo : EIATTR_NUM_BARRIERS
	.align		4
        /*0020*/ 	.byte	0x02, 0x4c
        /*0022*/ 	.byte	0x01
	.zero		1


	//----- nvinfo : EIATTR_EXTERNS
	.align		4
        /*0024*/ 	.byte	0x04, 0x0f
        /*0026*/ 	.short	(.L_25 - .L_24)


	//   ....[0]....
	.align		4
.L_24:
        /*0028*/ 	.word	index@(__assertfail)


	//----- nvinfo : EIATTR_MERCURY_ISA_VERSION
	.align		4
.L_25:
        /*002c*/ 	.byte	0x03, 0x5f
        /*002e*/ 	.short	0x0101


	//----- nvinfo : EIATTR_INT_WARP_WIDE_INSTR_OFFSETS
	.align		4
        /*0030*/ 	.byte	0x04, 0x31
        /*0032*/ 	.short	(.L_27 - .L_26)


	//   ....[0]....
.L_26:
        /*0034*/ 	.word	0x00000490


	//   ....[1]....
        /*0038*/ 	.word	0x000004b0


	//   ....[2]....
        /*003c*/ 	.word	0x00000660


	//----- nvinfo : EIATTR_COOP_GROUP_MASK_REGIDS
	.align		4
.L_27:
        /*0040*/ 	.byte	0x04, 0x29
        /*0042*/ 	.short	(.L_29 - .L_28)


	//   ....[0]....
.L_28:
        /*0044*/ 	.word	0xffffffff


	//   ....[1]....
        /*0048*/ 	.word	0xffffffff


	//   ....[2]....
        /*004c*/ 	.word	0xffffffff


	//   ....[3]....
        /*0050*/ 	.word	0xffffffff


	//   ....[4]....
        /*0054*/ 	.word	0xffffffff


	//   ....[5]....
        /*0058*/ 	.word	0xffffffff


	//----- nvinfo : EIATTR_COOP_GROUP_INSTR_OFFSETS
	.align		4
.L_29:
        /*005c*/ 	.byte	0x04, 0x28
        /*005e*/ 	.short	(.L_31 - .L_30)


	//   ....[0]....
.L_30:
        /*0060*/ 	.word	0x00000060


	//   ....[1]....
        /*0064*/ 	.word	0x00000070


	//   ....[2]....
        /*0068*/ 	.word	0x00000130


	//   ....[3]....
        /*006c*/ 	.word	0x000002e0


	//   ....[4]....
        /*0070*/ 	.word	0x000007a0


	//   ....[5]....
        /*0074*/ 	.word	0x000011f0


	//----- nvinfo : EIATTR_REG_RECONFIG
	.align		4
.L_31:
        /*0078*/ 	.byte	0x01, 0x54
	.zero		2


	//----- nvinfo : EIATTR_SYSCALL_OFFSETS
	.align		4
        /*007c*/ 	.byte	0x04, 0x46
        /*007e*/ 	.short	(.L_33 - .L_32)


	//   ....[0]....
.L_32:
        /*0080*/ 	.word	0x000013b0


	//----- nvinfo : EIATTR_MBARRIER_INSTR_OFFSETS
	.align		4
.L_33:
        /*0084*/ 	.byte	0x04, 0x39
        /*0086*/ 	.short	(.L_35 - .L_34)


	//   ....[0]....
.L_34:
        /*0088*/ 	.word	0x00000230
        /*008c*/ 	.word	0x000000ff
        /*0090*/ 	.word	0x00000000
        /*0094*/ 	.short	0x0100
        /*0096*/ 	.byte	0x08
	.zero		1


	//   ....[1]....
        /*0098*/ 	.word	0x00000240
        /*009c*/ 	.word	0x000000ff
        /*00a0*/ 	.word	0x00000028
        /*00a4*/ 	.short	0x0100
        /*00a6*/ 	.byte	0x08
	.zero		1


	//   ....[2]....
        /*00a8*/ 	.word	0x00000250
        /*00ac*/ 	.word	0x000000ff
        /*00b0*/ 	.word	0x00000008
        /*00b4*/ 	.short	0x0100
        /*00b6*/ 	.byte	0x08
	.zero		1


	//   ....[3]....
        /*00b8*/ 	.word	0x00000260
        /*00bc*/ 	.word	0x000000ff
        /*00c0*/ 	.word	0x00000030
        /*00c4*/ 	.short	0x0100
        /*00c6*/ 	.byte	0x08
	.zero		1


	//   ....[4]....
        /*00c8*/ 	.word	0x00000270
        /*00cc*/ 	.word	0x000000ff
        /*00d0*/ 	.word	0x00000010
        /*00d4*/ 	.short	0x0100
        /*00d6*/ 	.byte	0x08
	.zero		1


	//   ....[5]....
        /*00d8*/ 	.word	0x00000280
        /*00dc*/ 	.word	0x000000ff
        /*00e0*/ 	.word	0x00000038
        /*00e4*/ 	.short	0x0100
        /*00e6*/ 	.byte	0x08
	.zero		1


	//   ....[6]....
        /*00e8*/ 	.word	0x00000290
        /*00ec*/ 	.word	0x000000ff
        /*00f0*/ 	.word	0x00000018
        /*00f4*/ 	.short	0x0100
        /*00f6*/ 	.byte	0x08
	.zero		1


	//   ....[7]....
        /*00f8*/ 	.word	0x000002a0
        /*00fc*/ 	.word	0x000000ff
        /*0100*/ 	.word	0x00000040
        /*0104*/ 	.short	0x0100
        /*0106*/ 	.byte	0x08
	.zero		1


	//   ....[8]....
        /*0108*/ 	.word	0x000002b0
        /*010c*/ 	.word	0x000000ff
        /*0110*/ 	.word	0x00000020
        /*0114*/ 	.short	0x0100
        /*0116*/ 	.byte	0x08
	.zero		1


	//   ....[9]....
        /*0118*/ 	.word	0x000002c0
        /*011c*/ 	.word	0x000000ff
        /*0120*/ 	.word	0x00000048
        /*0124*/ 	.short	0x0100
        /*0126*/ 	.byte	0x08
	.zero		1


	//   ....[10]....
        /*0128*/ 	.word	0x000006e0
        /*012c*/ 	.word	0x000000ff
        /*0130*/ 	.word	0x00000060
        /*0134*/ 	.short	0x0100
        /*0136*/ 	.byte	0x06
	.zero		1


	//   ....[11]....
        /*0138*/ 	.word	0x00000750
        /*013c*/ 	.word	0x000000ff
        /*0140*/ 	.word	0x00000068
        /*0144*/ 	.short	0x0100
        /*0146*/ 	.byte	0x06
	.zero		1


	//   ....[12]....
        /*0148*/ 	.word	0x00001470
        /*014c*/ 	.word	0x00000003
        /*0150*/ 	.word	0x00000000
        /*0154*/ 	.short	0x010a
        /*0156*/ 	.byte	0x3f
	.zero		1


	//   ....[13]....
        /*0158*/ 	.word	0x000014b0
        /*015c*/ 	.word	0x00000003
        /*0160*/ 	.word	0x00000000
        /*0164*/ 	.short	0x010a
        /*0166*/ 	.byte	0x3f
	.zero		1


	//   ....[14]....
        /*0168*/ 	.word	0x00001ab0
        /*016c*/ 	.word	0x00000005
        /*0170*/ 	.word	0x00000000
        /*0174*/ 	.short	0x010a
        /*0176*/ 	.byte	0x3f
	.zero		1


	//   ....[15]....
        /*0178*/ 	.word	0x00001af0
        /*017c*/ 	.word	0x00000005
        /*0180*/ 	.word	0x00000000
        /*0184*/ 	.short	0x010a
        /*0186*/ 	.byte	0x3f
	.zero		1


	//   ....[16]....
        /*0188*/ 	.word	0x00001f80
        /*018c*/ 	.word	0x00000005
        /*0190*/ 	.word	0x00000000
        /*0194*/ 	.short	0x0101
        /*0196*/ 	.byte	0x3f
	.zero		1


	//   ....[17]....
        /*0198*/ 	.word	0x000021a0
        /*019c*/ 	.word	0x00000003
        /*01a0*/ 	.word	0x00000000
        /*01a4*/ 	.short	0x0101
        /*01a6*/ 	.byte	0x3f
	.zero		1


	//   ....[18]....
        /*01a8*/ 	.word	0x0000af80
        /*01ac*/ 	.word	0x00000014
        /*01b0*/ 	.word	0x00000028
        /*01b4*/ 	.short	0x010a
        /*01b6*/ 	.byte	0x3f
	.zero		1


	//   ....[19]....
        /*01b8*/ 	.word	0x0000b3c0
        /*01bc*/ 	.word	0x00000003
        /*01c0*/ 	.word	0x00000068
        /*01c4*/ 	.short	0x0101
        /*01c6*/ 	.byte	0x3f
	.zero		1


	//   ....[20]....
        /*01c8*/ 	.word	0x0000bb10
        /*01cc*/ 	.word	0x00000007
        /*01d0*/ 	.word	0x00000000
        /*01d4*/ 	.short	0x010a
        /*01d6*/ 	.byte	0x3f
	.zero		1


	//   ....[21]....
        /*01d8*/ 	.word	0x0000bb90
        /*01dc*/ 	.word	0x00000008
        /*01e0*/ 	.word	0x00000000
        /*01e4*/ 	.short	0x010a
        /*01e6*/ 	.byte	0x3f
	.zero		1


	//   ....[22]....
        /*01e8*/ 	.word	0x0000bc20
        /*01ec*/ 	.word	0x00000009
        /*01f0*/ 	.word	0x00000000
        /*01f4*/ 	.short	0x010a
        /*01f6*/ 	.byte	0x3f
	.zero		1


	//   ....[23]....
        /*01f8*/ 	.word	0x0000bcb0
        /*01fc*/ 	.word	0x00000006
        /*0200*/ 	.word	0x00000000
        /*0204*/ 	.short	0x010a
        /*0206*/ 	.byte	0x3f
	.zero		1


	//   ....[24]....
        /*0208*/ 	.word	0x0000bd40
        /*020c*/ 	.word	0x00000003
        /*0210*/ 	.word	0x00000000
        /*0214*/ 	.short	0x010a
        /*0216*/ 	.byte	0x3f
	.zero		1


	//   ....[25]....
        /*0218*/ 	.word	0x0000bda0
        /*021c*/ 	.word	0x00000003
        /*0220*/ 	.word	0x00000000
        /*0224*/ 	.short	0x010a
        /*0226*/ 	.byte	0x3f
	.zero		1


	//   ....[26]....
        /*0228*/ 	.word	0x0000bdf0
        /*022c*/ 	.word	0x00000005
        /*0230*/ 	.word	0x00000000
        /*0234*/ 	.short	0x010a
        /*0236*/ 	.byte	0x3f
	.zero		1


	//   ....[27]....
        /*0238*/ 	.word	0x0000bec0
        /*023c*/ 	.word	0x00000014
        /*0240*/ 	.word	0x00000028
        /*0244*/ 	.short	0x010a
        /*0246*/ 	.byte	0x3f
	.zero		1


	//   ....[28]....
        /*0248*/ 	.word	0x0000bf90
        /*024c*/ 	.word	0x00000007
        /*0250*/ 	.word	0x00000000
        /*0254*/ 	.short	0x010a
        /*0256*/ 	.byte	0x3f
	.zero		1


	//   ....[29]....
        /*0258*/ 	.word	0x0000bfe0
        /*025c*/ 	.word	0x00000008
        /*0260*/ 	.word	0x00000000
        /*0264*/ 	.short	0x010a
        /*0266*/ 	.byte	0x3f
	.zero		1


	//   ....[30]....
        /*0268*/ 	.word	0x0000c030
        /*026c*/ 	.word	0x00000009
        /*0270*/ 	.word	0x00000000
        /*0274*/ 	.short	0x010a
        /*0276*/ 	.byte	0x3f
	.zero		1


	//   ....[31]....
        /*0278*/ 	.word	0x0000c080
        /*027c*/ 	.word	0x00000006
        /*0280*/ 	.word	0x00000000
        /*0284*/ 	.short	0x010a
        /*0286*/ 	.byte	0x3f
	.zero		1


	//----- nvinfo : EIATTR_NUM_MBARRIERS
	.align		4
.L_35:
        /*0288*/ 	.byte	0x03, 0x38
        /*028a*/ 	.short	0x000c


	//----- nvinfo : EIATTR_EXIT_INSTR_OFFSETS
	.align		4
        /*028c*/ 	.byte	0x04, 0x1c
        /*028e*/ 	.short	(.L_37 - .L_36)


	//   ....[0]....
.L_36:
        /*0290*/ 	.word	0x00000900


	//   ....[1]....
        /*0294*/ 	.word	0x00001120


	//   ....[2]....
        /*0298*/ 	.word	0x0000a6a0


	//   ....[3]....
        /*029c*/ 	.word	0x0000ac00


	//   ....[4]....
        /*02a0*/ 	.word	0x0000bd90


	//----- nvinfo : EIATTR_MAX_THREADS
	.align		4
.L_37:
        /*02a4*/ 	.byte	0x04, 0x05
        /*02a6*/ 	.short	(.L_39 - .L_38)
.L_38:
        /*02a8*/ 	.word	0x00000180
        /*02ac*/ 	.word	0x00000001
        /*02b0*/ 	.word	0x00000001


	//----- nvinfo : EIATTR_CRS_STACK_SIZE
	.align		4
.L_39:
        /*02b4*/ 	.byte	0x04, 0x1e
        /*02b6*/ 	.short	(.L_41 - .L_40)
.L_40:
        /*02b8*/ 	.word	0x00000000


	//----- nvinfo : EIATTR_CBANK_PARAM_SIZE
	.align		4
.L_41:
        /*02bc*/ 	.byte	0x03, 0x19
        /*02be*/ 	.short	0x0470


	//----- nvinfo : EIATTR_PARAM_CBANK
	.align		4
        /*02c0*/ 	.byte	0x04, 0x0a
        /*02c2*/ 	.short	(.L_43 - .L_42)
	.align		4
.L_42:
        /*02c4*/ 	.word	index@(.nv.constant0._ZN7cutlass13device_kernelINS_4gemm6kernel13GemmUniversalIN4cute5tupleIJiiiiEEENS1_10collective13CollectiveMmaINS1_34MainloopSm90TmaGmmaWarpSpecializedILi5ENS5_IJNS4_1CILi1EEENSA_ILi2EEESB_EEENS1_35KernelTmaWarpSpecializedCooperativeEEENS5_IJNSA_ILi128EEENSA_ILi256EEESG_EEENS_6half_tENS5_IJlSB_lEEESJ_SK_NS4_8TiledMMAINS4_8MMA_AtomIJNS4_4SM904GMMA26MMA_64x256x16_F32F16F16_SSILNSO_5MajorE0ELSQ_0ELNSO_7ScaleInE1ELSR_1EEEEEENS4_6LayoutINS5_IJSC_SB_SB_EEENS5_IJSB_NSA_ILi0EEESW_EEEEENS5_IJNS4_10UnderscoreESZ_SZ_EEEEENS4_23SM90_TMA_LOAD_MULTICASTENS4_14ComposedLayoutINS4_7SwizzleILi3ELi4ELi3EEENS4_18smem_ptr_flag_bitsILi16EEENSU_INS5_IJNSA_ILi8EEENSA_ILi64EEEEEENS5_IJS19_SB_EEEEEEEvNS4_8identityENS4_13SM90_TMA_LOADES1D_vS1E_EENS_8epilogue10collective6detail29Sm90TmaWarpSpecializedAdapterINS1I_15DefaultEpilogueISJ_SK_SK_NS1H_6thread17LinearCombinationISJ_Li1EffLNS1M_9ScaleType4KindE0ELNS_15FloatRoundStyleE2ESJ_EENS1_15EpilogueDefaultEEEEEvvEEEEvNT_6ParamsE)
        /*02c8*/ 	.short	0x0210
        /*02ca*/ 	.short	0x0470


	//----- nvinfo : EIATTR_SW_WAR
	.align		4
.L_43:
        /*02cc*/ 	.byte	0x04, 0x36
        /*02ce*/ 	.short	(.L_45 - .L_44)
.L_44:
        /*02d0*/ 	.word	0x00000008
.L_45:


//--------------------- .nv.callgraph             --------------------------
	.section	.nv.callgraph,"",@"SHT_CUDA_CALLGRAPH"
	.align	4
	.sectionentsize	8
	.align		4
        /*0000*/ 	.word	0x00000000
	.align		4
        /*0004*/ 	.word	0xffffffff
	.align		4
        /*0008*/ 	.word	index@(_ZN7cutlass13device_kernelINS_4gemm6kernel13GemmUniversalIN4cute5tupleIJiiiiEEENS1_10collective13CollectiveMmaINS1_34MainloopSm90TmaGmmaWarpSpecializedILi5ENS5_IJNS4_1CILi1EEENSA_ILi2EEESB_EEENS1_35KernelTmaWarpSpecializedCooperativeEEENS5_IJNSA_ILi128EEENSA_ILi256EEESG_EEENS_6half_tENS5_IJlSB_lEEESJ_SK_NS4_8TiledMMAINS4_8MMA_AtomIJNS4_4SM904GMMA26MMA_64x256x16_F32F16F16_SSILNSO_5MajorE0ELSQ_0ELNSO_7ScaleInE1ELSR_1EEEEEENS4_6LayoutINS5_IJSC_SB_SB_EEENS5_IJSB_NSA_ILi0EEESW_EEEEENS5_IJNS4_10UnderscoreESZ_SZ_EEEEENS4_23SM90_TMA_LOAD_MULTICASTENS4_14ComposedLayoutINS4_7SwizzleILi3ELi4ELi3EEENS4_18smem_ptr_flag_bitsILi16EEENSU_INS5_IJNSA_ILi8EEENSA_ILi64EEEEEENS5_IJS19_SB_EEEEEEEvNS4_8identityENS4_13SM90_TMA_LOADES1D_vS1E_EENS_8epilogue10collective6detail29Sm90TmaWarpSpecializedAdapterINS1I_15DefaultEpilogueISJ_SK_SK_NS1H_6thread17LinearCombinationISJ_Li1EffLNS1M_9ScaleType4KindE0ELNS_15FloatRoundStyleE2ESJ_EENS1_15EpilogueDefaultEEEEEvvEEEEvNT_6ParamsE)
	.align		4
        /*000c*/ 	.word	index@(__assertfail)
	.align		4
        /*0010*/ 	.word	0x00000000
	.align		4
        /*0014*/ 	.word	0xfffffffe
	.align		4
        /*0018*/ 	.word	0x00000000
	.align		4
        /*001c*/ 	.word	0xfffffffd
	.align		4
        /*0020*/ 	.word	0x00000000
	.align		4
        /*0024*/ 	.word	0xfffffffc


//--------------------- .nv.constant4             --------------------------
	.section	.nv.constant4,"a",@progbits
	.align	8
	.align		8
.nv.constant4:
        /*0000*/ 	.dword	__assertfail
	.align		8
        /*0008*/ 	.dword	__unnamed_1
	.align		8
        /*0010*/ 	.dword	_ZN39_INTERNAL_0132c347_4_k_cu_5fb71054_33134cuda3std3__45__cpo5beginE
	.align		8
        /*0018*/ 	.dword	_ZN39_INTERNAL_0132c347_4_k_cu_5fb71054_33134cuda3std3__45__cpo3endE
	.align		8
        /*0020*/ 	.dword	_ZN39_INTERNAL_0132c347_4_k_cu_5fb71054_33134cuda3std3__45__cpo6cbeginE
	.align		8
        /*0028*/ 	.dword	_ZN39_INTERNAL_0132c347_4_k_cu_5fb71054_33134cuda3std3__45__cpo4cendE
	.align		8
        /*0030*/ 	.dword	_ZN39_INTERNAL_0132c347_4_k_cu_5fb71054_33134cuda3std3__441_GLOBAL__N__0132c347_4_k_cu_5fb71054_33136ignoreE
	.align		8
        /*0038*/ 	.dword	_ZN39_INTERNAL_0132c347_4_k_cu_5fb71054_33134cuda3std3__419piecewise_constructE
	.align		8
        /*0040*/ 	.dword	_ZN39_INTERNAL_0132c347_4_k_cu_5fb71054_33134cuda3std3__48in_placeE
	.align		8
        /*0048*/ 	.dword	_ZN39_INTERNAL_0132c347_4_k_cu_5fb71054_33134cuda3std6ranges3__45__cpo4swapE
	.align		8
        /*0050*/ 	.dword	_ZN39_INTERNAL_0132c347_4_k_cu_5fb71054_33134cuda3std6ranges3__45__cpo9iter_moveE
	.align		8
        /*0058*/ 	.dword	_ZN39_INTERNAL_0132c347_4_k_cu_5fb71054_33134cute7productE
	.align		8
        /*0060*/ 	.dword	_ZN39_INTERNAL_0132c347_4_k_cu_5fb71054_33134cute1_E
	.align		8
        /*0068*/ 	.dword	$str$22
	.align		8
        /*0070*/ 	.dword	$str$23


//--------------------- .text._ZN7cutlass13device_kernelINS_4gemm6kernel13GemmUniversalIN4cute5tupleIJiiiiEEENS1_10collective13CollectiveMmaINS1_34MainloopSm90TmaGmmaWarpSpecializedILi5ENS5_IJNS4_1CILi1EEENSA_ILi2EEESB_EEENS1_35KernelTmaWarpSpecializedCooperativeEEENS5_IJNSA_ILi128EEENSA_ILi256EEESG_EEENS_6half_tENS5_IJlSB_lEEESJ_SK_NS4_8TiledMMAINS4_8MMA_AtomIJNS4_4SM904GMMA26MMA_64x256x16_F32F16F16_SSILNSO_5MajorE0ELSQ_0ELNSO_7ScaleInE1ELSR_1EEEEEENS4_6LayoutINS5_IJSC_SB_SB_EEENS5_IJSB_NSA_ILi0EEESW_EEEEENS5_IJNS4_10UnderscoreESZ_SZ_EEEEENS4_23SM90_TMA_LOAD_MULTICASTENS4_14ComposedLayoutINS4_7SwizzleILi3ELi4ELi3EEENS4_18smem_ptr_flag_bitsILi16EEENSU_INS5_IJNSA_ILi8EEENSA_ILi64EEEEEENS5_IJS19_SB_EEEEEEEvNS4_8identityENS4_13SM90_TMA_LOADES1D_vS1E_EENS_8epilogue10collective6detail29Sm90TmaWarpSpecializedAdapterINS1I_15DefaultEpilogueISJ_SK_SK_NS1H_6thread17LinearCombinationISJ_Li1EffLNS1M_9ScaleType4KindE0ELNS_15FloatRoundStyleE2ESJ_EENS1_15EpilogueDefaultEEEEEvvEEEEvNT_6ParamsE --------------------------
	.section	.text._ZN7cutlass13device_kernelINS_4gemm6kernel13GemmUniversalIN4cute5tupleIJiiiiEEENS1_10collective13CollectiveMmaINS1_34MainloopSm90TmaGmmaWarpSpecializedILi5ENS5_IJNS4_1CILi1EEENSA_ILi2EEESB_EEENS1_35KernelTmaWarpSpecializedCooperativeEEENS5_IJNSA_ILi128EEENSA_ILi256EEESG_EEENS_6half_tENS5_IJlSB_lEEESJ_SK_NS4_8TiledMMAINS4_8MMA_AtomIJNS4_4SM904GMMA26MMA_64x256x16_F32F16F16_SSILNSO_5MajorE0ELSQ_0ELNSO_7ScaleInE1ELSR_1EEEEEENS4_6LayoutINS5_IJSC_SB_SB_EEENS5_IJSB_NSA_ILi0EEESW_EEEEENS5_IJNS4_10UnderscoreESZ_SZ_EEEEENS4_23SM90_TMA_LOAD_MULTICASTENS4_14ComposedLayoutINS4_7SwizzleILi3ELi4ELi3EEENS4_18smem_ptr_flag_bitsILi16EEENSU_INS5_IJNSA_ILi8EEENSA_ILi64EEEEEENS5_IJS19_SB_EEEEEEEvNS4_8identityENS4_13SM90_TMA_LOADES1D_vS1E_EENS_8epilogue10collective6detail29Sm90TmaWarpSpecializedAdapterINS1I_15DefaultEpilogueISJ_SK_SK_NS1H_6thread17LinearCombinationISJ_Li1EffLNS1M_9ScaleType4KindE0ELNS_15FloatRoundStyleE2ESJ_EENS1_15EpilogueDefaultEEEEEvvEEEEvNT_6ParamsE,"ax",@progbits
	.align	128
.text._ZN7cutlass13device_kernelINS_4gemm6kernel13GemmUniversalIN4cute5tupleIJiiiiEEENS1_10collective13CollectiveMmaINS1_34MainloopSm90TmaGmmaWarpSpecializedILi5ENS5_IJNS4_1CILi1EEENSA_ILi2EEESB_EEENS1_35KernelTmaWarpSpecializedCooperativeEEENS5_IJNSA_ILi128EEENSA_ILi256EEESG_EEENS_6half_tENS5_IJlSB_lEEESJ_SK_NS4_8TiledMMAINS4_8MMA_AtomIJNS4_4SM904GMMA26MMA_64x256x16_F32F16F16_SSILNSO_5MajorE0ELSQ_0ELNSO_7ScaleInE1ELSR_1EEEEEENS4_6LayoutINS5_IJSC_SB_SB_EEENS5_IJSB_NSA_ILi0EEESW_EEEEENS5_IJNS4_10UnderscoreESZ_SZ_EEEEENS4_23SM90_TMA_LOAD_MULTICASTENS4_14ComposedLayoutINS4_7SwizzleILi3ELi4ELi3EEENS4_18smem_ptr_flag_bitsILi16EEENSU_INS5_IJNSA_ILi8EEENSA_ILi64EEEEEENS5_IJS19_SB_EEEEEEEvNS4_8identityENS4_13SM90_TMA_LOADES1D_vS1E_EENS_8epilogue10collective6detail29Sm90TmaWarpSpecializedAdapterINS1I_15DefaultEpilogueISJ_SK_SK_NS1H_6thread17LinearCombinationISJ_Li1EffLNS1M_9ScaleType4KindE0ELNS_15FloatRoundStyleE2ESJ_EENS1_15EpilogueDefaultEEEEEvvEEEEvNT_6ParamsE:
        .type           _ZN7cutlass13device_kernelINS_4gemm6kernel13GemmUniversalIN4cute5tupleIJiiiiEEENS1_10collective13CollectiveMmaINS1_34MainloopSm90TmaGmmaWarpSpecializedILi5ENS5_IJNS4_1CILi1EEENSA_ILi2EEESB_EEENS1_35KernelTmaWarpSpecializedCooperativeEEENS5_IJNSA_ILi128EEENSA_ILi256EEESG_EEENS_6half_tENS5_IJlSB_lEEESJ_SK_NS4_8TiledMMAINS4_8MMA_AtomIJNS4_4SM904GMMA26MMA_64x256x16_F32F16F16_SSILNSO_5MajorE0ELSQ_0ELNSO_7ScaleInE1ELSR_1EEEEEENS4_6LayoutINS5_IJSC_SB_SB_EEENS5_IJSB_NSA_ILi0EEESW_EEEEENS5_IJNS4_10UnderscoreESZ_SZ_EEEEENS4_23SM90_TMA_LOAD_MULTICASTENS4_14ComposedLayoutINS4_7SwizzleILi3ELi4ELi3EEENS4_18smem_ptr_flag_bitsILi16EEENSU_INS5_IJNSA_ILi8EEENSA_ILi64EEEEEENS5_IJS19_SB_EEEEEEEvNS4_8identityENS4_13SM90_TMA_LOADES1D_vS1E_EENS_8epilogue10collective6detail29Sm90TmaWarpSpecializedAdapterINS1I_15DefaultEpilogueISJ_SK_SK_NS1H_6thread17LinearCombinationISJ_Li1EffLNS1M_9ScaleType4KindE0ELNS_15FloatRoundStyleE2ESJ_EENS1_15EpilogueDefaultEEEEEvvEEEEvNT_6ParamsE,@function
        .size           _ZN7cutlass13device_kernelINS_4gemm6kernel13GemmUniversalIN4cute5tupleIJiiiiEEENS1_10collective13CollectiveMmaINS1_34MainloopSm90TmaGmmaWarpSpecializedILi5ENS5_IJNS4_1CILi1EEENSA_ILi2EEESB_EEENS1_35KernelTmaWarpSpecializedCooperativeEEENS5_IJNSA_ILi128EEENSA_ILi256EEESG_EEENS_6half_tENS5_IJlSB_lEEESJ_SK_NS4_8TiledMMAINS4_8MMA_AtomIJNS4_4SM904GMMA26MMA_64x256x16_F32F16F16_SSILNSO_5MajorE0ELSQ_0ELNSO_7ScaleInE1ELSR_1EEEEEENS4_6LayoutINS5_IJSC_SB_SB_EEENS5_IJSB_NSA_ILi0EEESW_EEEEENS5_IJNS4_10UnderscoreESZ_SZ_EEEEENS4_23SM90_TMA_LOAD_MULTICASTENS4_14ComposedLayoutINS4_7SwizzleILi3ELi4ELi3EEENS4_18smem_ptr_flag_bitsILi16EEENSU_INS5_IJNSA_ILi8EEENSA_ILi64EEEEEENS5_IJS19_SB_EEEEEEEvNS4_8identityENS4_13SM90_TMA_LOADES1D_vS1E_EENS_8epilogue10collective6detail29Sm90TmaWarpSpecializedAdapterINS1I_15DefaultEpilogueISJ_SK_SK_NS1H_6thread17LinearCombinationISJ_Li1EffLNS1M_9ScaleType4KindE0ELNS_15FloatRoundStyleE2ESJ_EENS1_15EpilogueDefaultEEEEEvvEEEEvNT_6ParamsE,(.L_x_329 - _ZN7cutlass13device_kernelINS_4gemm6kernel13GemmUniversalIN4cute5tupleIJiiiiEEENS1_10collective13CollectiveMmaINS1_34MainloopSm90TmaGmmaWarpSpecializedILi5ENS5_IJNS4_1CILi1EEENSA_ILi2EEESB_EEENS1_35KernelTmaWarpSpecializedCooperativeEEENS5_IJNSA_ILi128EEENSA_ILi256EEESG_EEENS_6half_tENS5_IJlSB_lEEESJ_SK_NS4_8TiledMMAINS4_8MMA_AtomIJNS4_4SM904GMMA26MMA_64x256x16_F32F16F16_SSILNSO_5MajorE0ELSQ_0ELNSO_7ScaleInE1ELSR_1EEEEEENS4_6LayoutINS5_IJSC_SB_SB_EEENS5_IJSB_NSA_ILi0EEESW_EEEEENS5_IJNS4_10UnderscoreESZ_SZ_EEEEENS4_23SM90_TMA_LOAD_MULTICASTENS4_14ComposedLayoutINS4_7SwizzleILi3ELi4ELi3EEENS4_18smem_ptr_flag_bitsILi16EEENSU_INS5_IJNSA_ILi8EEENSA_ILi64EEEEEENS5_IJS19_SB_EEEEEEEvNS4_8identityENS4_13SM90_TMA_LOADES1D_vS1E_EENS_8epilogue10collective6detail29Sm90TmaWarpSpecializedAdapterINS1I_15DefaultEpilogueISJ_SK_SK_NS1H_6thread17LinearCombinationISJ_Li1EffLNS1M_9ScaleType4KindE0ELNS_15FloatRoundStyleE2ESJ_EENS1_15EpilogueDefaultEEEEEvvEEEEvNT_6ParamsE)
        .other          _ZN7cutlass13device_kernelINS_4gemm6kernel13GemmUniversalIN4cute5tupleIJiiiiEEENS1_10collective13CollectiveMmaINS1_34MainloopSm90TmaGmmaWarpSpecializedILi5ENS5_IJNS4_1CILi1EEENSA_ILi2EEESB_EEENS1_35KernelTmaWarpSpecializedCooperativeEEENS5_IJNSA_ILi128EEENSA_ILi256EEESG_EEENS_6half_tENS5_IJlSB_lEEESJ_SK_NS4_8TiledMMAINS4_8MMA_AtomIJNS4_4SM904GMMA26MMA_64x256x16_F32F16F16_SSILNSO_5MajorE0ELSQ_0ELNSO_7ScaleInE1ELSR_1EEEEEENS4_6LayoutINS5_IJSC_SB_SB_EEENS5_IJSB_NSA_ILi0EEESW_EEEEENS5_IJNS4_10UnderscoreESZ_SZ_EEEEENS4_23SM90_TMA_LOAD_MULTICASTENS4_14ComposedLayoutINS4_7SwizzleILi3ELi4ELi3EEENS4_18smem_ptr_flag_bitsILi16EEENSU_INS5_IJNSA_ILi8EEENSA_ILi64EEEEEENS5_IJS19_SB_EEEEEEEvNS4_8identityENS4_13SM90_TMA_LOADES1D_vS1E_EENS_8epilogue10collective6detail29Sm90TmaWarpSpecializedAdapterINS1I_15DefaultEpilogueISJ_SK_SK_NS1H_6thread17LinearCombinationISJ_Li1EffLNS1M_9ScaleType4KindE0ELNS_15FloatRoundStyleE2ESJ_EENS1_15EpilogueDefaultEEEEEvvEEEEvNT_6ParamsE,@"STO_CUDA_ENTRY STV_DEFAULT"
_ZN7cutlass13device_kernelINS_4gemm6kernel13GemmUniversalIN4cute5tupleIJiiiiEEENS1_10collective13CollectiveMmaINS1_34MainloopSm90TmaGmmaWarpSpecializedILi5ENS5_IJNS4_1CILi1EEENSA_ILi2EEESB_EEENS1_35KernelTmaWarpSpecializedCooperativeEEENS5_IJNSA_ILi128EEENSA_ILi256EEESG_EEENS_6half_tENS5_IJlSB_lEEESJ_SK_NS4_8TiledMMAINS4_8MMA_AtomIJNS4_4SM904GMMA26MMA_64x256x16_F32F16F16_SSILNSO_5MajorE0ELSQ_0ELNSO_7ScaleInE1ELSR_1EEEEEENS4_6LayoutINS5_IJSC_SB_SB_EEENS5_IJSB_NSA_ILi0EEESW_EEEEENS5_IJNS4_10UnderscoreESZ_SZ_EEEEENS4_23SM90_TMA_LOAD_MULTICASTENS4_14ComposedLayoutINS4_7SwizzleILi3ELi4ELi3EEENS4_18smem_ptr_flag_bitsILi16EEENSU_INS5_IJNSA_ILi8EEENSA_ILi64EEEEEENS5_IJS19_SB_EEEEEEEvNS4_8identityENS4_13SM90_TMA_LOADES1D_vS1E_EENS_8epilogue10collective6detail29Sm90TmaWarpSpecializedAdapterINS1I_15DefaultEpilogueISJ_SK_SK_NS1H_6thread17LinearCombinationISJ_Li1EffLNS1M_9ScaleType4KindE0ELNS_15FloatRoundStyleE2ESJ_EENS1_15EpilogueDefaultEEEEEvvEEEEvNT_6ParamsE:
[----:B------:R-:W0:Y:S01]  /*0000*/  LDC R1, c[0x0][0x28] ;  /* 0x00000a00ff017b82 */ /* 0x000e220000000800 */
[----:B------:R-:W1:Y:S01]  /*0010*/  S2R R18, SR_TID.X ;  /* 0x0000000000127919 */ /* 0x000e620000002100 */
[----:B------:R-:W-:Y:S01]  /*0020*/  ELECT P0, URZ, PT ;  /* 0x00000000003f782f */ /* 0x000fe20003800000 */
[----:B------:R-:W-:Y:S01]  /*0030*/  BSSY B0, `(.L_x_0) ;  /* 0x000000f000007945 */ /* 0x000fe20003800000 */
[--C-:B-1----:R-:W-:Y:S02]  /*0040*/  SHF.R.U32.HI R0, RZ, 0x5, R18.reuse ;  /* 0x00000005ff007819 */ /* 0x102fe40000011612 */
[----:B------:R-:W-:-:S03]  /*0050*/  SHF.R.U32.HI R3, RZ, 0x7, R18 ;  /* 0x00000007ff037819 */ /* 0x000fc60000011612 */
[----:B------:R-:W1:Y:S04]  /*0060*/  SHFL.IDX PT, R2, R0, RZ, 0x1f ;  /* 0x00001fff00027589 */ /* 0x000e6800000e0000 */
[----:B------:R2:W3:Y:S01]  /*0070*/  SHFL.IDX PT, R5, R3, RZ, 0x1f ;  /* 0x00001fff03057589 */ /* 0x0004e200000e0000 */
[----:B-1----:R-:W-:-:S13]  /*0080*/  ISETP.NE.OR P0, PT, R2, RZ, !P0 ;  /* 0x000000ff0200720c */ /* 0x002fda0004705670 */
[----:B0-23--:R-:W-:Y:S05]  /*0090*/  @P0 BRA `(.L_x_1) ;  /* 0x0000000000200947 */ /* 0x00dfea0003800000 */
[----:B------:R-:W-:Y:S02]  /*00a0*/  ULDC.64 UR4, c[0x0][0x198] ;  /* 0x0000660000047ab9 */ /* 0x000fe40000000a00 */
[----:B------:R-:W-:Y:S02]  /*00b0*/  UIADD3 UR6, UP0, UR4, 0xf0, URZ ;  /* 0x000000f004067890 */ /* 0x000fe4000ff1e03f */
[----:B------:R-:W-:Y:S02]  /*00c0*/  UIADD3 UR4, UP1, UR4, 0x1f0, URZ ;  /* 0x000001f004047890 */ /* 0x000fe4000ff3e03f */
[----:B------:R-:W-:Y:S02]  /*00d0*/  UIADD3.X UR7, URZ, UR5, URZ, UP0, !UPT ;  /* 0x000000053f077290 */ /* 0x000fe400087fe43f */
[----:B------:R-:W-:-:S07]  /*00e0*/  UIADD3.X UR5, URZ, UR5, URZ, UP1, !UPT ;  /* 0x000000053f057290 */ /* 0x000fce0008ffe43f */
[----:B------:R0:W-:Y:S02]  /*00f0*/  UTMACCTL.PF [UR6] ;  /* 0x00000000060079b9 */ /* 0x0001e40008040000 */
[----:B------:R0:W-:Y:S02]  /*0100*/  UTMACCTL.PF [UR4] ;  /* 0x00000000040079b9 */ /* 0x0001e40008040000 */
[----:B0-----:R-:W-:Y:S01]  /*0110*/  NOP ;  /* 0x0000000000007918 */ /* 0x001fe20000000000 */
.L_x_1:
[----:B------:R-:W-:Y:S05]  /*0120*/  BSYNC B0 ;  /* 0x0000000000007941 */ /* 0x000fea0003800000 */
.L_x_0:
[----:B------:R-:W0:Y:S02]  /*0130*/  SHFL.IDX PT, R3, R0, RZ, 0x1f ;  /* 0x00001fff00037589 */ /* 0x000e2400000e0000 */
[----:B0-----:R-:W-:-:S13]  /*0140*/  ISETP.NE.AND P0, PT, R3, RZ, PT ;  /* 0x000000ff0300720c */ /* 0x001fda0003f05270 */
[----:B------:R-:W-:Y:S05]  /*0150*/  @P0 BRA `(.L_x_2) ;  /* 0x0000000000600947 */ /* 0x000fea0003800000 */
[----:B------:R-:W0:Y:S01]  /*0160*/  S2UR UR8, SR_CgaCtaId ;  /* 0x00000000000879c3 */ /* 0x000e220000008800 */
[----:B------:R-:W-:Y:S01]  /*0170*/  UMOV UR4, 0x400 ;  /* 0x0000040000047882 */ /* 0x000fe20000000000 */
[----:B------:R-:W-:Y:S01]  /*0180*/  UMOV UR5, 0x1 ;  /* 0x0000000100057882 */ /* 0x000fe20000000000 */
[----:B------:R-:W-:Y:S01]  /*0190*/  UMOV UR6, 0x4 ;  /* 0x0000000400067882 */ /* 0x000fe20000000000 */
[----:B------:R-:W-:Y:S01]  /*01a0*/  ELECT P0, URZ, PT ;  /* 0x00000000003f782f */ /* 0x000fe20003800000 */
[----:B------:R-:W-:-:S04]  /*01b0*/  UIADD3 UR6, -UR6, 0x100000, URZ ;  /* 0x0010000006067890 */ /* 0x000fc8000fffe13f */
[----:B------:R-:W-:Y:S02]  /*01c0*/  USHF.L.U32 UR7, UR6, 0xb, URZ ;  /* 0x0000000b06077899 */ /* 0x000fe4000800063f */
[----:B------:R-:W-:Y:S02]  /*01d0*/  USHF.L.U32 UR6, UR6, 0x1, URZ ;  /* 0x0000000106067899 */ /* 0x000fe4000800063f */
[----:B0-----:R-:W-:Y:S02]  /*01e0*/  ULEA UR8, UR8, UR4, 0x18 ;  /* 0x0000000408087291 */ /* 0x001fe4000f8ec03f */
[----:B------:R-:W-:-:S04]  /*01f0*/  UIADD3 UR4, -UR5, 0x100000, URZ ;  /* 0x0010000005047890 */ /* 0x000fc8000fffe13f */
[----:B------:R-:W-:Y:S02]  /*0200*/  USHF.L.U32 UR5, UR4, 0xb, URZ ;  /* 0x0000000b04057899 */ /* 0x000fe4000800063f */
[----:B------:R-:W-:Y:S01]  /*0210*/  USHF.L.U32 UR4, UR4, 0x1, URZ ;  /* 0x0000000104047899 */ /* 0x000fe2000800063f */
[----:B------:R-:W0:Y:S11]  /*0220*/  FENCE.VIEW.ASYNC.S ;  /* 0x00000000000073c6 */ /* 0x000e360000000000 */
[----:B0-----:R0:W1:Y:S01]  /*0230*/  SYNCS.EXCH.64 URZ, [UR8], UR4 ;  /* 0x00000004083f75b2 */ /* 0x0010620008000100 */
[----:B------:R0:W2:Y:S01]  /*0240*/  SYNCS.EXCH.64 URZ, [UR8+0x28], UR6 ;  /* 0x00002806083f75b2 */ /* 0x0000a20008000100 */
[----:B------:R0:W3:Y:S01]  /*0250*/  SYNCS.EXCH.64 URZ, [UR8+0x8], UR4 ;  /* 0x00000804083f75b2 */ /* 0x0000e20008000100 */
[----:B------:R0:W4:Y:S01]  /*0260*/  SYNCS.EXCH.64 URZ, [UR8+0x30], UR6 ;  /* 0x00003006083f75b2 */ /* 0x0001220008000100 */
[----:B------:R0:W0:Y:S01]  /*0270*/  SYNCS.EXCH.64 URZ, [UR8+0x10], UR4 ;  /* 0x00001004083f75b2 */ /* 0x0000220008000100 */
[----:B------:R0:W0:Y:S01]  /*0280*/  SYNCS.EXCH.64 URZ, [UR8+0x38], UR6 ;  /* 0x00003806083f75b2 */ /* 0x0000220008000100 */
[----:B------:R0:W0:Y:S01]  /*0290*/  SYNCS.EXCH.64 URZ, [UR8+0x18], UR4 ;  /* 0x00001804083f75b2 */ /* 0x0000220008000100 */
[----:B------:R0:W0:Y:S01]  /*02a0*/  SYNCS.EXCH.64 URZ, [UR8+0x40], UR6 ;  /* 0x00004006083f75b2 */ /* 0x0000220008000100 */
[----:B------:R0:W0:Y:S01]  /*02b0*/  SYNCS.EXCH.64 URZ, [UR8+0x20], UR4 ;  /* 0x00002004083f75b2 */ /* 0x0000220008000100 */
[----:B------:R0:W0:Y:S01]  /*02c0*/  SYNCS.EXCH.64 URZ, [UR8+0x48], UR6 ;  /* 0x00004806083f75b2 */ /* 0x0000220008000100 */
[----:B------:R-:W-:Y:S01]  /*02d0*/  NOP ;  /* 0x0000000000007918 */ /* 0x000fe20000000000 */
.L_x_2:
[----:B------:R-:W5:Y:S01]  /*02e0*/  SHFL.IDX PT, R0, R0, RZ, 0x1f ;  /* 0x00001fff00007589 */ /* 0x000f6200000e0000 */
[----:B------:R-:W-:Y:S01]  /*02f0*/  SHF.R.S32.HI R7, RZ, 0x1f, R18 ;  /* 0x0000001fff077819 */ /* 0x000fe20000011412 */
[----:B0-----:R-:W0:Y:S01]  /*0300*/  S2UR UR8, SR_CTAID.X ;  /* 0x00000000000879c3 */ /* 0x001e220000002500 */
[----:B------:R-:W-:Y:S01]  /*0310*/  ELECT P0, URZ, PT ;  /* 0x00000000003f782f */ /* 0x000fe20003800000 */
[----:B------:R-:W1:Y:S01]  /*0320*/  S2R R4, SR_CTAID.Y ;  /* 0x0000000000047919 */ /* 0x000e620000002600 */
[----:B------:R-:W-:Y:S01]  /*0330*/  LEA.HI R7, R7, R18, RZ, 0x7 ;  /* 0x0000001207077211 */ /* 0x000fe200078f38ff */
[----:B------:R-:W-:Y:S01]  /*0340*/  ULDC UR4, c[0x0][0x154] ;  /* 0x0000550000047ab9 */ /* 0x000fe20000000800 */
[----:B------:R-:W-:Y:S01]  /*0350*/  SHF.R.S32.HI R8, RZ, 0x1f, R3 ;  /* 0x0000001fff087819 */ /* 0x000fe20000011403 */
[----:B------:R-:W-:Y:S01]  /*0360*/  NOP ;  /* 0x0000000000007918 */ /* 0x000fe20000000000 */
[----:B------:R-:W-:Y:S01]  /*0370*/  LOP3.LUT R7, R7, 0xffffff80, RZ, 0xc0, !PT ;  /* 0xffffff8007077812 */ /* 0x000fe200078ec0ff */
[----:B------:R-:W2:Y:S01]  /*0380*/  LDC R12, c[0x0][0x140] ;  /* 0x00005000ff0c7b82 */ /* 0x000ea20000000800 */
[----:B------:R-:W-:Y:S01]  /*0390*/  LEA.HI R8, R8, R3, RZ, 0x2 ;  /* 0x0000000308087211 */ /* 0x000fe200078f10ff */
[----:B------:R-:W-:-:S02]  /*03a0*/  NOP ;  /* 0x0000000000007918 */ /* 0x000fc40000000000 */
[----:B------:R-:W-:Y:S01]  /*03b0*/  IMAD.IADD R6, R18, 0x1, -R7 ;  /* 0x0000000112067824 */ /* 0x000fe200078e0a07 */
[----:B------:R-:W-:-:S03]  /*03c0*/  LOP3.LUT R8, R8, 0x3ffffffc, RZ, 0xc0, !PT ;  /* 0x3ffffffc08087812 */ /* 0x000fc600078ec0ff */
[----:B------:R-:W3:Y:S01]  /*03d0*/  LDC R10, c[0x0][0x144] ;  /* 0x00005100ff0a7b82 */ /* 0x000ee20000000800 */
[----:B------:R-:W-:Y:S02]  /*03e0*/  SHF.R.S32.HI R7, RZ, 0x1f, R6 ;  /* 0x0000001fff077819 */ /* 0x000fe40000011406 */
[----:B------:R-:W-:Y:S02]  /*03f0*/  LOP3.LUT P2, RZ, R6, 0x7, RZ, 0xc0, !PT ;  /* 0x0000000706ff7812 */ /* 0x000fe4000784c0ff */
[----:B------:R-:W-:Y:S01]  /*0400*/  LEA.HI R7, R7, R6, RZ, 0x3 ;  /* 0x0000000607077211 */ /* 0x000fe200078f18ff */
[----:B------:R-:W-:Y:S01]  /*0410*/  VIADD R6, R5, 0xffffffff ;  /* 0xffffffff05067836 */ /* 0x000fe20000000000 */
[----:B-----5:R-:W-:Y:S02]  /*0420*/  ISETP.NE.OR P0, PT, R0, RZ, !P0 ;  /* 0x000000ff0000720c */ /* 0x020fe40004705670 */
[--C-:B------:R-:W-:Y:S02]  /*0430*/  SHF.R.S32.HI R0, RZ, 0x3, R7.reuse ;  /* 0x00000003ff007819 */ /* 0x100fe40000011407 */
[----:B------:R-:W-:-:S02]  /*0440*/  SHF.R.S32.HI R7, RZ, 0x1f, R7 ;  /* 0x0000001fff077819 */ /* 0x000fc40000011407 */
[----:B------:R-:W-:Y:S02]  /*0450*/  ISETP.GE.U32.AND P5, PT, R6, 0x2, PT ;  /* 0x000000020600780c */ /* 0x000fe40003fa6070 */
[----:B------:R-:W-:Y:S02]  /*0460*/  LEA.HI R7, R7, R0, RZ, 0x2 ;  /* 0x0000000007077211 */ /* 0x000fe400078f10ff */
[----:B--2---:R-:W-:Y:S02]  /*0470*/  ISETP.EQ.U32.AND P3, PT, R12, 0x1, PT ;  /* 0x000000010c00780c */ /* 0x004fe40003f62070 */
[----:B-1----:R-:W-:Y:S01]  /*0480*/  I2FP.F32.U32 R9, R4 ;  /* 0x0000000400097245 */ /* 0x002fe20000201000 */
[----:B------:R-:W-:Y:S01]  /*0490*/  VOTEU.ALL UP0, P0 ;  /* 0x00000000003f7886 */ /* 0x000fe20000000000 */
[----:B------:R-:W-:Y:S01]  /*04a0*/  LOP3.LUT R7, R7, 0xfffffffc, RZ, 0xc0, !PT ;  /* 0xfffffffc07077812 */ /* 0x000fe200078ec0ff */
[----:B------:R-:W-:Y:S02]  /*04b0*/  VOTEU.ALL UP1, P0 ;  /* 0x00000000003f7886 */ /* 0x000fe40000020000 */
[----:B------:R-:W-:Y:S01]  /*04c0*/  FMUL R11, R9, UR4 ;  /* 0x00000004090b7c20 */ /* 0x000fe20008400000 */
[----:B------:R-:W-:Y:S01]  /*04d0*/  IMAD.IADD R9, R3, 0x1, -R8 ;  /* 0x0000000103097824 */ /* 0x000fe200078e0a08 */
[----:B0-----:R-:W-:Y:S01]  /*04e0*/  I2FP.F32.U32 R8, UR8 ;  /* 0x0000000800087c45 */ /* 0x001fe20008201000 */
[----:B------:R-:W-:Y:S01]  /*04f0*/  IMAD.IADD R0, R0, 0x1, -R7 ;  /* 0x0000000100007824 */ /* 0x000fe200078e0a07 */
[----:B------:R-:W0:Y:S01]  /*0500*/  @!UP0 S2UR UR7, SR_CgaCtaId ;  /* 0x00000000000789c3 */ /* 0x000e220000008800 */
[----:B------:R-:W-:Y:S01]  /*0510*/  ULDC UR4, c[0x0][0x150] ;  /* 0x0000540000047ab9 */ /* 0x000fe20000000800 */
[----:B------:R-:W1:Y:S01]  /*0520*/  F2I.U32.TRUNC.NTZ R11, R11 ;  /* 0x0000000b000b7305 */ /* 0x000e62000020f000 */
[----:B------:R-:W-:Y:S01]  /*0530*/  FMUL R8, R8, UR4 ;  /* 0x0000000408087c20 */ /* 0x000fe20008400000 */
[----:B------:R-:W-:Y:S01]  /*0540*/  SHF.R.S32.HI R3, RZ, 0x1f, R2 ;  /* 0x0000001fff037819 */ /* 0x000fe20000011402 */
[----:B------:R-:W-:Y:S01]  /*0550*/  IMAD R9, R9, 0x4, R0 ;  /* 0x0000000409097824 */ /* 0x000fe200078e0200 */
[----:B------:R-:W-:Y:S01]  /*0560*/  UMOV UR4, 0x20 ;  /* 0x0000002000047882 */ /* 0x000fe20000000000 */
[----:B------:R-:W-:Y:S01]  /*0570*/  @!UP0 UMOV UR6, 0x400 ;  /* 0x0000040000068882 */ /* 0x000fe20000000000 */
[----:B------:R-:W2:Y:S01]  /*0580*/  LDC R7, c[0x0][0x148] ;  /* 0x00005200ff077b82 */ /* 0x000ea20000000800 */
[----:B------:R-:W-:Y:S01]  /*0590*/  LEA.HI R3, R3, R2, RZ, 0x2 ;  /* 0x0000000203037211 */ /* 0x000fe200078f10ff */
[----:B------:R-:W5:Y:S01]  /*05a0*/  F2I.U32.TRUNC.NTZ R8, R8 ;  /* 0x0000000800087305 */ /* 0x000f62000020f000 */
[----:B------:R-:W-:Y:S01]  /*05b0*/  IMAD.SHL.U32 R22, R9, 0x4, RZ ;  /* 0x0000000409167824 */ /* 0x000fe200078e00ff */
[----:B------:R-:W-:-:S04]  /*05c0*/  @!UP0 UIADD3 UR4, -UR4, 0x100000, URZ ;  /* 0x0010000004048890 */ /* 0x000fc8000fffe13f */
[----:B------:R-:W-:Y:S02]  /*05d0*/  @!UP0 USHF.L.U32 UR5, UR4, 0xb, URZ ;  /* 0x0000000b04058899 */ /* 0x000fe4000800063f */
[----:B------:R-:W-:Y:S01]  /*05e0*/  @!UP0 USHF.L.U32 UR4, UR4, 0x1, URZ ;  /* 0x0000000104048899 */ /* 0x000fe2000800063f */
[----:B------:R-:W-:Y:S02]  /*05f0*/  LOP3.LUT R3, R3, 0xfffffffc, RZ, 0xc0, !PT ;  /* 0xfffffffc03037812 */ /* 0x000fe400078ec0ff */
[----:B------:R-:W-:Y:S01]  /*0600*/  LOP3.LUT R22, R9, 0xc, R22, 0x78, !PT ;  /* 0x0000000c09167812 */ /* 0x000fe200078e7816 */
[----:B-1----:R-:W-:Y:S02]  /*0610*/  IMAD.MOV R21, RZ, RZ, -R11 ;  /* 0x000000ffff157224 */ /* 0x002fe400078e0a0b */
[----:B------:R-:W-:Y:S01]  /*0620*/  IMAD.IADD R0, R2, 0x1, -R3 ;  /* 0x0000000102007824 */ /* 0x000fe200078e0a03 */
[----:B0-----:R-:W-:Y:S01]  /*0630*/  @!UP0 ULEA UR6, UR7, UR6, 0x18 ;  /* 0x0000000607068291 */ /* 0x001fe2000f8ec03f */
[----:B-----5:R-:W-:-:S03]  /*0640*/  IMAD.MOV R3, RZ, RZ, -R8 ;  /* 0x000000ffff037224 */ /* 0x020fc600078e0a08 */
[----:B------:R-:W-:Y:S01]  /*0650*/  ISETP.NE.AND P1, PT, R0, 0x3, PT ;  /* 0x000000030000780c */ /* 0x000fe20003f25270 */
[----:B------:R-:W-:Y:S01]  /*0660*/  VOTEU.ALL UP0, P0 ;  /* 0x00000000003f7886 */ /* 0x000fe20000000000 */
[----:B------:R-:W-:Y:S01]  /*0670*/  ISETP.LT.U32.AND P0, PT, R22, 0x2, !P2 ;  /* 0x000000021600780c */ /* 0x000fe20005701070 */
[----:B---3--:R-:W-:Y:S01]  /*0680*/  IMAD R3, R10, R3, UR8 ;  /* 0x000000080a037e24 */ /* 0x008fe2000f8e0203 */
[----:B------:R-:W-:Y:S01]  /*0690*/  ISETP.EQ.OR P1, PT, R0, RZ, !P1 ;  /* 0x000000ff0000720c */ /* 0x000fe20004f22670 */
[----:B--2---:R-:W-:Y:S01]  /*06a0*/  IMAD R9, R7, R21, R4 ;  /* 0x0000001507097224 */ /* 0x004fe200078e0204 */
[C---:B------:R-:W-:Y:S02]  /*06b0*/  ISETP.NE.AND P2, PT, R5.reuse, RZ, PT ;  /* 0x000000ff0500720c */ /* 0x040fe40003f45270 */
[----:B------:R-:W-:Y:S01]  /*06c0*/  ISETP.EQ.AND P1, PT, R5, RZ, P1 ;  /* 0x000000ff0500720c */ /* 0x000fe20000f22270 */
[----:B------:R-:W0:Y:S02]  /*06d0*/  FENCE.VIEW.ASYNC.S ;  /* 0x00000000000073c6 */ /* 0x000e240000000000 */
[----:B0-----:R0:W1:Y:S01]  /*06e0*/  @!UP0 SYNCS.EXCH.64 URZ, [UR6+0x60], UR4 ;  /* 0x00006004063f85b2 */ /* 0x0010620008000100 */
[----:B------:R-:W-:-:S02]  /*06f0*/  ISETP.NE.AND P4, PT, R9, R22, PT ;  /* 0x000000160900720c */ /* 0x000fc40003f85270 */
[----:B------:R-:W-:Y:S02]  /*0700*/  SEL R19, RZ, 0x1, !P1 ;  /* 0x00000001ff137807 */ /* 0x000fe40004800000 */
[----:B------:R-:W-:Y:S02]  /*0710*/  ISETP.EQ.OR P4, PT, R3, RZ, !P4 ;  /* 0x000000ff0300720c */ /* 0x000fe40006782670 */
[----:B------:R-:W-:Y:S02]  /*0720*/  SEL R19, R19, 0x2, P5 ;  /* 0x0000000213137807 */ /* 0x000fe40002800000 */
[----:B------:R-:W-:-:S04]  /*0730*/  PLOP3.LUT P0, PT, P0, P4, PT, 0x80, 0x0 ;  /* 0x000000000000781c */ /* 0x000fc80000709070 */
[----:B------:R-:W-:Y:S01]  /*0740*/  P2R R156, PR, RZ, 0x1 ;  /* 0x00000001ff9c7803 */ /* 0x000fe20000000000 */
[----:B------:R0:W2:Y:S01]  /*0750*/  @!UP1 SYNCS.EXCH.64 URZ, [UR6+0x68], UR4 ;  /* 0x00006804063f95b2 */ /* 0x0000a20008000100 */
[----:B------:R-:W-:Y:S01]  /*0760*/  NOP ;  /* 0x0000000000007918 */ /* 0x000fe20000000000 */
[----:B------:R-:W-:Y:S06]  /*0770*/  @!P3 BRA `(.L_x_3) ;  /* 0x000000000008b947 */ /* 0x000fec0003800000 */
[----:B-12-4-:R-:W-:Y:S01]  /*0780*/  UCGABAR_ARV ;  /* 0x00000000000079c7 */ /* 0x016fe20008000000 */
[----:B------:R-:W-:Y:S05]  /*0790*/  BRA `(.L_x_4) ;  /* 0x0000000000047947 */ /* 0x000fea0003800000 */
.L_x_3:
[----:B-12-4-:R-:W-:Y:S01]  /*07a0*/  NOP ;  /* 0x0000000000007918 */ /* 0x016fe20000000000 */
.L_x_4:
[----:B------:R-:W1:Y:S01]  /*07b0*/  LDC R2, c[0x0][0x65c] ;  /* 0x00019700ff027b82 */ /* 0x000e620000000800 */
[----:B------:R-:W-:Y:S02]  /*07c0*/  IMAD.U32 R8, RZ, RZ, UR8 ;  /* 0x00000008ff087e24 */ /* 0x000fe4000f8e00ff */
[----:B------:R-:W-:Y:S01]  /*07d0*/  IMAD.MOV.U32 R9, RZ, RZ, RZ ;  /* 0x000000ffff097224 */ /* 0x000fe200078e00ff */
[----:B-1----:R-:W-:-:S04]  /*07e0*/  ISETP.NE.AND P1, PT, R2, 0x1, PT ;  /* 0x000000010200780c */ /* 0x002fc80003f25270 */
[----:B------:R-:W-:-:S09]  /*07f0*/  P2R R5, PR, RZ, 0x2 ;  /* 0x00000002ff057803 */ /* 0x000fd20000000000 */
[----:B------:R-:W1:Y:S01]  /*0800*/  @P1 LDC R17, c[0x0][0x10] ;  /* 0x00000400ff111b82 */ /* 0x000e620000000800 */
[----:B------:R-:W-:Y:S02]  /*0810*/  @P1 IMAD.MOV.U32 R5, RZ, RZ, RZ ;  /* 0x000000ffff051224 */ /* 0x000fe400078e00ff */
[----:B------:R-:W-:-:S05]  /*0820*/  @P1 IMAD.MOV.U32 R13, RZ, RZ, RZ ;  /* 0x000000ffff0d1224 */ /* 0x000fca00078e00ff */
[----:B------:R-:W2:Y:S01]  /*0830*/  @!P1 LDC R11, c[0x0][0xc] ;  /* 0x00000300ff0b9b82 */ /* 0x000ea20000000800 */
[----:B-1----:R-:W-:-:S04]  /*0840*/  @P1 IMAD.WIDE.U32 R16, R17, UR8, R4 ;  /* 0x0000000811101c25 */ /* 0x002fc8000f8e0004 */
[----:B------:R-:W-:Y:S02]  /*0850*/  @P1 IMAD.IADD R17, R17, 0x1, R13 ;  /* 0x0000000111111824 */ /* 0x000fe400078e020d */
[----:B--2---:R-:W-:-:S04]  /*0860*/  @!P1 IMAD.WIDE.U32 R8, R4, R11, R8 ;  /* 0x0000000b04089225 */ /* 0x004fc800078e0008 */
[----:B------:R-:W-:Y:S02]  /*0870*/  @!P1 IMAD.MOV.U32 R16, RZ, RZ, R8 ;  /* 0x000000ffff109224 */ /* 0x000fe400078e0008 */
[----:B------:R-:W-:Y:S01]  /*0880*/  @!P1 IMAD.MOV.U32 R17, RZ, RZ, R9 ;  /* 0x000000ffff119224 */ /* 0x000fe200078e0009 */
[----:B------:R-:W-:Y:S06]  /*0890*/  @!P3 BRA `(.L_x_5) ;  /* 0x00000000000cb947 */ /* 0x000fec0003800000 */
[----:B------:R-:W-:Y:S01]  /*08a0*/  UCGABAR_WAIT ;  /* 0x0000000000007dc7 */ /* 0x000fe20008000000 */
[----:B------:R-:W-:Y:S01]  /*08b0*/  CCTL.IVALL ;  /* 0x00000000ff00798f */ /* 0x000fe20002000000 */
[----:B------:R-:W-:Y:S05]  /*08c0*/  BRA `(.L_x_6) ;  /* 0x0000000000047947 */ /* 0x000fea0003800000 */
.L_x_5:
[----:B------:R-:W-:Y:S06]  /*08d0*/  BAR.SYNC.DEFER_BLOCKING 0x0 ;  /* 0x0000000000007b1d */ /* 0x000fec0000010000 */
.L_x_6:
[----:B------:R-:W-:Y:S05]  /*08e0*/  @!P2 BRA `(.L_x_7) ;  /* 0x0000009c0070a947 */ /* 0x000fea0003800000 */
[----:B------:R-:W-:-:S13]  /*08f0*/  ISETP.GT.U32.AND P0, PT, R6, 0x1, PT ;  /* 0x000000010600780c */ /* 0x000fda0003f04070 */
[----:B0-----:R-:W-:Y:S05]  /*0900*/  @P0 EXIT ;  /* 0x000000000000094d */ /* 0x001fea0003800000 */
[----:B------:R-:W-:Y:S01]  /*0910*/  ULDC.64 UR4, c[0x0][0x650] ;  /* 0x0001940000047ab9 */ /* 0x000fe20000000a00 */
[----:B------:R-:W-:Y:S01]  /*0920*/  PRMT R0, RZ, 0x7610, R0 ;  /* 0x00007610ff007816 */ /* 0x000fe20000000000 */
[----:B------:R-:W-:Y:S01]  /*0930*/  IMAD.MOV.U32 R153, RZ, RZ, -0x1 ;  /* 0xffffffffff997424 */ /* 0x000fe200078e00ff */
[----:B------:R-:W-:Y:S01]  /*0940*/  ISETP.GE.U32.AND P0, PT, R16, UR4, PT ;  /* 0x0000000410007c0c */ /* 0x000fe2000bf06070 */
[----:B------:R-:W-:Y:S02]  /*0950*/  IMAD.MOV.U32 R152, RZ, RZ, -0x1 ;  /* 0xffffffffff987424 */ /* 0x000fe400078e00ff */
[----:B------:R-:W-:Y:S01]  /*0960*/  IMAD.MOV.U32 R23, RZ, RZ, -0x1 ;  /* 0xffffffffff177424 */ /* 0x000fe200078e00ff */
[----:B------:R-:W-:-:S13]  /*0970*/  ISETP.GE.U32.AND.EX P0, PT, R17, UR5, PT, P0 ;  /* 0x0000000511007c0c */ /* 0x000fda000bf06100 */
[----:B------:R-:W-:Y:S05]  /*0980*/  @P0 BRA `(.L_x_8) ;  /* 0x00000004002c0947 */ /* 0x000fea0003800000 */
[----:B------:R-:W0:Y:S01]  /*0990*/  LDC.64 R24, c[0x0][0x628] ;  /* 0x00018a00ff187b82 */ /* 0x000e220000000a00 */
[----:B------:R-:W-:Y:S02]  /*09a0*/  IMAD.MOV.U32 R8, RZ, RZ, R16 ;  /* 0x000000ffff087224 */ /* 0x000fe400078e0010 */
[----:B------:R-:W-:-:S05]  /*09b0*/  IMAD.MOV.U32 R9, RZ, RZ, R17 ;  /* 0x000000ffff097224 */ /* 0x000fca00078e0011 */
[----:B------:R-:W1:Y:S08]  /*09c0*/  LDC R0, c[0x0][0x630] ;  /* 0x00018c00ff007b82 */ /* 0x000e700000000800 */
[----:B------:R-:W2:Y:S01]  /*09d0*/  LDC.64 R26, c[0x0][0x620] ;  /* 0x00018800ff1a7b82 */ /* 0x000ea20000000a00 */
[----:B0-----:R-:W-:-:S04]  /*09e0*/  ISETP.NE.U32.AND P0, PT, R24, RZ, PT ;  /* 0x000000ff1800720c */ /* 0x001fc80003f05070 */
[----:B------:R-:W-:-:S13]  /*09f0*/  ISETP.NE.AND.EX P0, PT, R25, RZ, PT, P0 ;  /* 0x000000ff1900720c */ /* 0x000fda0003f05300 */
[----:B-12---:R-:W-:Y:S05]  /*0a00*/  @!P0 BRA `(.L_x_9) ;  /* 0x0000000000288947 */ /* 0x006fea0003800000 */
[----:B------:R-:W0:Y:S02]  /*0a10*/  LDC R13, c[0x0][0x634] ;  /* 0x00018d00ff0d7b82 */ /* 0x000e240000000800 */
[----:B0-----:R-:W-:-:S05]  /*0a20*/  IADD3 R13, P0, R16, R13, RZ ;  /* 0x0000000d100d7210 */ /* 0x001fca0007f1e0ff */
[----:B------:R-:W-:-:S04]  /*0a30*/  IMAD.X R15, RZ, RZ, R17, P0 ;  /* 0x000000ffff0f7224 */ /* 0x000fc800000e0611 */
[----:B------:R-:W-:-:S04]  /*0a40*/  IMAD.WIDE.U32 R8, R15, R24, RZ ;  /* 0x000000180f087225 */ /* 0x000fc800078e00ff */
[----:B------:R-:W-:-:S04]  /*0a50*/  IMAD.WIDE.U32 R10, P0, R13, R25, R8 ;  /* 0x000000190d0a7225 */ /* 0x000fc80007800008 */
[----:B------:R-:W-:-:S04]  /*0a60*/  IMAD.WIDE.U32 R8, R13, R24, RZ ;  /* 0x000000180d087225 */ /* 0x000fc800078e00ff */
[----:B------:R-:W-:Y:S01]  /*0a70*/  IMAD.X R13, RZ, RZ, RZ, P0 ;  /* 0x000000ffff0d7224 */ /* 0x000fe200000e06ff */
[----:B------:R-:W-:Y:S01]  /*0a80*/  IADD3 RZ, P0, R9, R10, RZ ;  /* 0x0000000a09ff7210 */ /* 0x000fe20007f1e0ff */
[----:B------:R-:W-:-:S04]  /*0a90*/  IMAD.MOV.U32 R12, RZ, RZ, R11 ;  /* 0x000000ffff0c7224 */ /* 0x000fc800078e000b */
[----:B------:R-:W-:-:S08]  /*0aa0*/  IMAD.WIDE.U32.X R8, R15, R25, R12, P0 ;  /* 0x000000190f087225 */ /* 0x000fd000000e040c */
.L_x_9:
[----:B------:R-:W0:Y:S01]  /*0ab0*/  LDC.64 R24, c[0x0][0x640] ;  /* 0x00019000ff187b82 */ /* 0x000e220000000a00 */
[-CC-:B------:R-:W-:Y:S01]  /*0ac0*/  SHF.R.U64 R28, R8, R0.reuse, R9.reuse ;  /* 0x00000000081c7219 */ /* 0x180fe20000001209 */
[----:B------:R-:W-:Y:S01]  /*0ad0*/  IMAD R30, R7, R21, R4 ;  /* 0x00000015071e7224 */ /* 0x000fe200078e0204 */
[----:B------:R-:W-:Y:S01]  /*0ae0*/  SHF.R.U32.HI R0, RZ, R0, R9 ;  /* 0x00000000ff007219 */ /* 0x000fe20000011609 */
[----:B------:R-:W-:Y:S01]  /*0af0*/  IMAD.MOV.U32 R21, RZ, RZ, 0x1 ;  /* 0x00000001ff157424 */ /* 0x000fe200078e00ff */
[----:B------:R-:W-:-:S03]  /*0b00*/  IADD3 R5, P0, RZ, -R28, RZ ;  /* 0x8000001cff057210 */ /* 0x000fc60007f1e0ff */
[----:B------:R-:W1:Y:S02]  /*0b10*/  LDC R6, c[0x0][0x618] ;  /* 0x00018600ff067b82 */ /* 0x000e640000000800 */
[----:B------:R-:W-:-:S04]  /*0b20*/  IMAD.X R9, RZ, RZ, ~R0, P0 ;  /* 0x000000ffff097224 */ /* 0x000fc800000e0e00 */
[-C--:B------:R-:W-:Y:S02]  /*0b30*/  IMAD R0, R9, R26.reuse, RZ ;  /* 0x0000001a09007224 */ /* 0x080fe400078e02ff */
[----:B------:R-:W2:Y:S01]  /*0b40*/  LDC R11, c[0x0][0x608] ;  /* 0x00018200ff0b7b82 */ /* 0x000ea20000000800 */
[----:B------:R-:W-:-:S04]  /*0b50*/  IMAD.WIDE.U32 R8, R5, R26, R16 ;  /* 0x0000001a05087225 */ /* 0x000fc800078e0010 */
[----:B------:R-:W-:-:S03]  /*0b60*/  IMAD R5, R5, R27, R0 ;  /* 0x0000001b05057224 */ /* 0x000fc600078e0200 */
[----:B------:R-:W3:Y:S01]  /*0b70*/  LDC R12, c[0x0][0x658] ;  /* 0x00019600ff0c7b82 */ /* 0x000ee20000000800 */
[----:B0-----:R-:W-:Y:S01]  /*0b80*/  ISETP.NE.U32.AND P0, PT, R24, RZ, PT ;  /* 0x000000ff1800720c */ /* 0x001fe20003f05070 */
[----:B------:R-:W-:Y:S02]  /*0b90*/  IMAD.IADD R5, R9, 0x1, R5 ;  /* 0x0000000109057824 */ /* 0x000fe400078e0205 */
[----:B------:R-:W-:Y:S01]  /*0ba0*/  IMAD.MOV.U32 R9, RZ, RZ, -0x1 ;  /* 0xffffffffff097424 */ /* 0x000fe200078e00ff */
[----:B------:R-:W-:-:S03]  /*0bb0*/  ISETP.NE.AND.EX P0, PT, R25, RZ, PT, P0 ;  /* 0x000000ff1900720c */ /* 0x000fc60003f05300 */
[----:B------:R-:W0:Y:S01]  /*0bc0*/  LDC R15, c[0x0][0x600] ;  /* 0x00018000ff0f7b82 */ /* 0x000e220000000800 */
[-CC-:B-1----:R-:W-:Y:S02]  /*0bd0*/  SHF.R.U64 R13, R8, R6.reuse, R5.reuse ;  /* 0x00000006080d7219 */ /* 0x182fe40000001205 */
[----:B------:R-:W-:-:S05]  /*0be0*/  SHF.R.U32.HI R0, RZ, R6, R5 ;  /* 0x00000006ff007219 */ /* 0x000fca0000011605 */
[----:B------:R-:W1:Y:S01]  /*0bf0*/  LDC R14, c[0x0][0x648] ;  /* 0x00019200ff0e7b82 */ /* 0x000e620000000800 */
[-CC-:B--2---:R-:W-:Y:S02]  /*0c00*/  SHF.R.U64 R27, R13, R11.reuse, R0.reuse ;  /* 0x0000000b0d1b7219 */ /* 0x184fe40000001200 */
[----:B------:R-:W-:-:S05]  /*0c10*/  SHF.R.U32.HI R5, RZ, R11, R0 ;  /* 0x0000000bff057219 */ /* 0x000fca0000011600 */
[----:B------:R-:W2:Y:S01]  /*0c20*/  LDC R20, c[0x0][0x638] ;  /* 0x00018e00ff147b82 */ /* 0x000ea20000000800 */
[-CC-:B---3--:R-:W-:Y:S02]  /*0c30*/  SHF.R.U64 R26, R27, R12.reuse, R5.reuse ;  /* 0x0000000c1b1a7219 */ /* 0x188fe40000001205 */
[-C--:B------:R-:W-:Y:S02]  /*0c40*/  SHF.L.U32 R0, R9, R12.reuse, RZ ;  /* 0x0000000c09007219 */ /* 0x080fe400000006ff */
[----:B------:R-:W-:Y:S01]  /*0c50*/  SHF.R.U32.HI R5, RZ, R12, R5 ;  /* 0x0000000cff057219 */ /* 0x000fe20000011605 */
[----:B------:R-:W-:Y:S01]  /*0c60*/  IMAD.MOV.U32 R4, RZ, RZ, R26 ;  /* 0x000000ffff047224 */ /* 0x000fe200078e001a */
[----:B------:R-:W-:Y:S01]  /*0c70*/  LOP3.LUT R10, RZ, R0, RZ, 0x33, !PT ;  /* 0x00000000ff0a7212 */ /* 0x000fe200078e33ff */
[----:B------:R-:W3:Y:S01]  /*0c80*/  LDC R23, c[0x0][0x610] ;  /* 0x00018400ff177b82 */ /* 0x000ee20000000800 */
[----:B------:R-:W-:Y:S05]  /*0c90*/  @!P0 BRA `(.L_x_10) ;  /* 0x0000000000288947 */ /* 0x000fea0003800000 */
[----:B------:R-:W4:Y:S02]  /*0ca0*/  LDC R9, c[0x0][0x64c] ;  /* 0x00019300ff097b82 */ /* 0x000f240000000800 */
[----:B----4-:R-:W-:-:S05]  /*0cb0*/  IADD3 R9, P0, R26, R9, RZ ;  /* 0x000000091a097210 */ /* 0x010fca0007f1e0ff */
        /* <DEDUP_REMOVED lines=8> */
.L_x_10:
[----:B-1----:R-:W-:Y:S01]  /*0d40*/  SHF.R.U64 R4, R4, R14, R5 ;  /* 0x0000000e04047219 */ /* 0x002fe20000001205 */
[----:B0-----:R-:W-:Y:S01]  /*0d50*/  VIADD R6, R15, 0xffffffff ;  /* 0xffffffff0f067836 */ /* 0x001fe20000000000 */
[----:B------:R-:W-:Y:S02]  /*0d60*/  SHF.L.U32 R0, R21, R12, RZ ;  /* 0x0000000c15007219 */ /* 0x000fe400000006ff */
[----:B------:R-:W-:Y:S01]  /*0d70*/  LOP3.LUT R5, R27, R10, RZ, 0xc0, !PT ;  /* 0x0000000a1b057212 */ /* 0x000fe200078ec0ff */
[----:B------:R-:W-:Y:S01]  /*0d80*/  IMAD.MOV R7, RZ, RZ, -R4 ;  /* 0x000000ffff077224 */ /* 0x000fe200078e0a04 */
[----:B------:R-:W-:Y:S02]  /*0d90*/  SEL R3, R3, R30, !P1 ;  /* 0x0000001e03037207 */ /* 0x000fe40004800000 */
[----:B------:R-:W-:Y:S01]  /*0da0*/  LOP3.LUT R6, R13, R6, RZ, 0xc0, !PT ;  /* 0x000000060d067212 */ /* 0x000fe200078ec0ff */
[----:B------:R-:W-:Y:S02]  /*0db0*/  IMAD R4, R0, R4, R5 ;  /* 0x0000000400047224 */ /* 0x000fe400078e0205 */
[----:B--2---:R-:W-:-:S02]  /*0dc0*/  IMAD R0, R7, R20, R26 ;  /* 0x0000001407007224 */ /* 0x004fc400078e021a */
[----:B---3--:R-:W-:Y:S02]  /*0dd0*/  IMAD R3, R4, R23, R3 ;  /* 0x0000001704037224 */ /* 0x008fe400078e0203 */
[----:B------:R-:W-:Y:S02]  /*0de0*/  IMAD.MOV.U32 R5, RZ, RZ, 0x1 ;  /* 0x00000001ff057424 */ /* 0x000fe400078e00ff */
[----:B------:R-:W-:Y:S02]  /*0df0*/  IMAD R4, R0, R15, R6 ;  /* 0x0000000f00047224 */ /* 0x000fe400078e0206 */
[----:B------:R-:W-:Y:S01]  /*0e00*/  IMAD.MOV.U32 R23, RZ, RZ, R28 ;  /* 0x000000ffff177224 */ /* 0x000fe200078e001c */
[----:B------:R-:W-:Y:S02]  /*0e10*/  PRMT R0, R5, 0x7610, R0 ;  /* 0x0000761005007816 */ /* 0x000fe40000000000 */
[----:B------:R-:W-:Y:S02]  /*0e20*/  SEL R152, R4, R3, !P1 ;  /* 0x0000000304987207 */ /* 0x000fe40004800000 */
[----:B------:R-:W-:-:S07]  /*0e30*/  SEL R153, R3, R4, !P1 ;  /* 0x0000000403997207 */ /* 0x000fce0004800000 */
.L_x_8:
[----:B------:R-:W-:-:S08]  /*0e40*/  NOP ;  /* 0x0000000000007918 */ /* 0x000fd00000000000 */
[----:B------:R-:W0:Y:S02]  /*0e50*/  USETMAXREG.TRY_ALLOC.CTAPOOL UP0, 0xe8 ;  /* 0x000000e8000079c8 */ /* 0x000e240008000600 */
[----:B0-----:R-:W-:-:S13]  /*0e60*/  PLOP3.LUT P0, PT, PT, PT, UP0, 0x80, 0x0 ;  /* 0x000000000000781c */ /* 0x001fda0003f0f008 */
[----:B------:R-:W-:Y:S05]  /*0e70*/  @!P0 BRA `(.L_x_8) ;  /* 0xfffffffc00f08947 */ /* 0x000fea000383ffff */
[----:B------:R-:W-:Y:S01]  /*0e80*/  ULDC.64 UR4, c[0x0][0x598] ;  /* 0x0001660000047ab9 */ /* 0x000fe20000000a00 */
[----:B------:R-:W-:Y:S01]  /*0e90*/  ULDC.64 UR36, c[0x0][0x208] ;  /* 0x0000820000247ab9 */ /* 0x000fe20000000a00 */
[----:B------:R-:W-:-:S04]  /*0ea0*/  ISETP.NE.U32.AND P0, PT, RZ, UR4, PT ;  /* 0x00000004ff007c0c */ /* 0x000fc8000bf05070 */
[----:B------:R-:W-:-:S13]  /*0eb0*/  ISETP.NE.AND.EX P0, PT, RZ, UR5, PT, P0 ;  /* 0x00000005ff007c0c */ /* 0x000fda000bf05300 */
[----:B------:R-:W-:Y:S05]  /*0ec0*/  @!P0 BRA `(.L_x_11) ;  /* 0x00000000001c8947 */ /* 0x000fea0003800000 */
[----:B------:R-:W0:Y:S02]  /*0ed0*/  LDC.64 R4, c[0x0][0x598] ;  /* 0x00016600ff047b82 */ /* 0x000e240000000a00 */
[----:B0-----:R-:W2:Y:S02]  /*0ee0*/  LDG.E.64 R4, desc[UR36][R4.64] ;  /* 0x0000002404047981 */ /* 0x001ea4000c1e1b00 */
[----:B--2---:R-:W-:-:S04]  /*0ef0*/  ISETP.NE.U32.AND P0, PT, R4, RZ, PT ;  /* 0x000000ff0400720c */ /* 0x004fc80003f05070 */
[----:B------:R-:W-:-:S13]  /*0f00*/  ISETP.NE.AND.EX P0, PT, R5, RZ, PT, P0 ;  /* 0x000000ff0500720c */ /* 0x000fda0003f05300 */
[----:B------:R-:W-:Y:S05]  /*0f10*/  @!P0 BRA `(.L_x_11) ;  /* 0x0000000000088947 */ /* 0x000fea0003800000 */
[----:B------:R0:W5:Y:S01]  /*0f20*/  LD.E R154, desc[UR36][R4.64] ;  /* 0x00000024049a7980 */ /* 0x000162000c101900 */
[----:B------:R-:W-:Y:S05]  /*0f30*/  BRA `(.L_x_12) ;  /* 0x0000000000247947 */ /* 0x000fea0003800000 */
.L_x_11:
[----:B------:R-:W-:Y:S02]  /*0f40*/  ULDC.64 UR4, c[0x0][0x588] ;  /* 0x0001620000047ab9 */ /* 0x000fe40000000a00 */
[----:B------:R-:W-:-:S04]  /*0f50*/  ISETP.NE.U32.AND P0, PT, RZ, UR4, PT ;  /* 0x00000004ff007c0c */ /* 0x000fc8000bf05070 */
[----:B------:R-:W-:-:S13]  /*0f60*/  ISETP.NE.AND.EX P0, PT, RZ, UR5, PT, P0 ;  /* 0x00000005ff007c0c */ /* 0x000fda000bf05300 */
[----:B------:R-:W-:Y:S05]  /*0f70*/  @!P0 BRA `(.L_x_13) ;  /* 0x00000000000c8947 */ /* 0x000fea0003800000 */
[----:B------:R-:W0:Y:S02]  /*0f80*/  LDC.64 R154, c[0x0][0x588] ;  /* 0x00016200ff9a7b82 */ /* 0x000e240000000a00 */
[----:B0-----:R1:W5:Y:S01]  /*0f90*/  LDG.E R154, desc[UR36][R154.64] ;  /* 0x000000249a9a7981 */ /* 0x001362000c1e1900 */
[----:B------:R-:W-:Y:S05]  /*0fa0*/  BRA `(.L_x_12) ;  /* 0x0000000000087947 */ /* 0x000fea0003800000 */
.L_x_13:
[----:B------:R-:W-:Y:S02]  /*0fb0*/  ULDC UR4, c[0x0][0x580] ;  /* 0x0001600000047ab9 */ /* 0x000fe40000000800 */
[----:B------:R-:W-:-:S07]  /*0fc0*/  IMAD.U32 R154, RZ, RZ, UR4 ;  /* 0x00000004ff9a7e24 */ /* 0x000fce000f8e00ff */
.L_x_12:
[----:B------:R-:W-:Y:S02]  /*0fd0*/  ULDC.64 UR4, c[0x0][0x5a0] ;  /* 0x0001680000047ab9 */ /* 0x000fe40000000a00 */
[----:B------:R-:W-:-:S04]  /*0fe0*/  ISETP.NE.U32.AND P0, PT, RZ, UR4, PT ;  /* 0x00000004ff007c0c */ /* 0x000fc8000bf05070 */
[----:B------:R-:W-:-:S13]  /*0ff0*/  ISETP.NE.AND.EX P0, PT, RZ, UR5, PT, P0 ;  /* 0x00000005ff007c0c */ /* 0x000fda000bf05300 */
[----:B------:R-:W-:Y:S05]  /*1000*/  @!P0 BRA `(.L_x_14) ;  /* 0x00000000001c8947 */ /* 0x000fea0003800000 */
[----:B0-----:R-:W0:Y:S02]  /*1010*/  LDC.64 R4, c[0x0][0x5a0] ;  /* 0x00016800ff047b82 */ /* 0x001e240000000a00 */
[----:B0-----:R-:W2:Y:S02]  /*1020*/  LDG.E.64 R4, desc[UR36][R4.64] ;  /* 0x0000002404047981 */ /* 0x001ea4000c1e1b00 */
[----:B--2---:R-:W-:-:S04]  /*1030*/  ISETP.NE.U32.AND P0, PT, R4, RZ, PT ;  /* 0x000000ff0400720c */ /* 0x004fc80003f05070 */
[----:B------:R-:W-:-:S13]  /*1040*/  ISETP.NE.AND.EX P0, PT, R5, RZ, PT, P0 ;  /* 0x000000ff0500720c */ /* 0x000fda0003f05300 */
[----:B------:R-:W-:Y:S05]  /*1050*/  @!P0 BRA `(.L_x_14) ;  /* 0x0000000000088947 */ /* 0x000fea0003800000 */
[----:B-1----:R0:W5:Y:S01]  /*1060*/  LD.E R155, desc[UR36][R4.64] ;  /* 0x00000024049b7980 */ /* 0x002162000c101900 */
[----:B------:R-:W-:Y:S05]  /*1070*/  BRA `(.L_x_15) ;  /* 0x0000000000247947 */ /* 0x000fea0003800000 */
.L_x_14:
[----:B------:R-:W-:Y:S02]  /*1080*/  ULDC.64 UR4, c[0x0][0x590] ;  /* 0x0001640000047ab9 */ /* 0x000fe40000000a00 */
[----:B------:R-:W-:-:S04]  /*1090*/  ISETP.NE.U32.AND P0, PT, RZ, UR4, PT ;  /* 0x00000004ff007c0c */ /* 0x000fc8000bf05070 */
[----:B------:R-:W-:-:S13]  /*10a0*/  ISETP.NE.AND.EX P0, PT, RZ, UR5, PT, P0 ;  /* 0x00000005ff007c0c */ /* 0x000fda000bf05300 */
[----:B------:R-:W-:Y:S05]  /*10b0*/  @!P0 BRA `(.L_x_16) ;  /* 0x00000000000c8947 */ /* 0x000fea0003800000 */
[----:B0-----:R-:W1:Y:S02]  /*10c0*/  LDC.64 R4, c[0x0][0x590] ;  /* 0x00016400ff047b82 */ /* 0x001e640000000a00 */
[----:B-1----:R1:W5:Y:S01]  /*10d0*/  LDG.E R155, desc[UR36][R4.64] ;  /* 0x00000024049b7981 */ /* 0x002362000c1e1900 */
[----:B------:R-:W-:Y:S05]  /*10e0*/  BRA `(.L_x_15) ;  /* 0x0000000000087947 */ /* 0x000fea0003800000 */
.L_x_16:
[----:B------:R-:W-:Y:S02]  /*10f0*/  ULDC UR4, c[0x0][0x584] ;  /* 0x0001610000047ab9 */ /* 0x000fe40000000800 */
[----:B-1----:R-:W-:-:S07]  /*1100*/  IMAD.U32 R155, RZ, RZ, UR4 ;  /* 0x00000004ff9b7e24 */ /* 0x002fce000f8e00ff */
.L_x_15:
[----:B------:R-:W-:-:S13]  /*1110*/  LOP3.LUT P0, RZ, R0, 0xff, RZ, 0xc0, !PT ;  /* 0x000000ff00ff7812 */ /* 0x000fda000780c0ff */
[----:B------:R-:W-:Y:S05]  /*1120*/  @!P0 EXIT ;  /* 0x000000000000894d */ /* 0x000fea0003800000 */
[----:B------:R-:W-:Y:S01]  /*1130*/  ULDC UR4, c[0x0][0x28c] ;  /* 0x0000a30000047ab9 */ /* 0x000fe20000000800 */
[----:B------:R-:W-:Y:S01]  /*1140*/  LOP3.LUT R157, R19, 0x1, RZ, 0xfc, !PT ;  /* 0x00000001139d7812 */ /* 0x000fe200078efcff */
[----:B------:R-:W-:Y:S01]  /*1150*/  UIADD3 UR4, UR4, 0x7f, URZ ;  /* 0x0000007f04047890 */ /* 0x000fe2000fffe03f */
[----:B------:R-:W-:Y:S01]  /*1160*/  UMOV UR38, URZ ;  /* 0x0000003f00267c82 */ /* 0x000fe20008000000 */
[----:B------:R-:W-:Y:S02]  /*1170*/  UMOV UR39, URZ ;  /* 0x0000003f00277c82 */ /* 0x000fe40008000000 */
[----:B------:R-:W-:-:S04]  /*1180*/  USHF.R.S32.HI UR5, URZ, 0x1f, UR4 ;  /* 0x0000001f3f057899 */ /* 0x000fc80008011404 */
[----:B------:R-:W-:-:S04]  /*1190*/  ULEA.HI UR5, UR5, UR4, URZ, 0x7 ;  /* 0x0000000405057291 */ /* 0x000fc8000f8f383f */
[----:B------:R-:W-:-:S12]  /*11a0*/  USHF.R.S32.HI UR40, URZ, 0x7, UR5 ;  /* 0x000000073f287899 */ /* 0x000fd80008011405 */
.L_x_292:
[----:B------:R-:W-:Y:S01]  /*11b0*/  LOP3.LUT R0, R18, 0x80, RZ, 0xc0, !PT ;  /* 0x0000008012007812 */ /* 0x000fe200078ec0ff */
[----:B--2---:R-:W2:Y:S01]  /*11c0*/  S2UR UR7, SR_CgaCtaId ;  /* 0x00000000000779c3 */ /* 0x004ea20000008800 */
[----:B------:R-:W-:Y:S02]  /*11d0*/  UMOV UR6, 0x400 ;  /* 0x0000040000067882 */ /* 0x000fe40000000000 */
[----:B------:R-:W-:-:S06]  /*11e0*/  SHF.R.U32.HI R0, RZ, 0x7, R0 ;  /* 0x00000007ff007819 */ /* 0x000fcc0000011600 */
[----:B---3--:R-:W3:Y:S01]  /*11f0*/  SHFL.IDX PT, R0, R0, RZ, 0x1f ;  /* 0x00001fff00007589 */ /* 0x008ee200000e0000 */
[----:B--2---:R-:W-:Y:S01]  /*1200*/  ULEA UR6, UR7, UR6, 0x18 ;  /* 0x0000000607067291 */ /* 0x004fe2000f8ec03f */
[----:B---3--:R-:W-:-:S13]  /*1210*/  R2UR UR4, R0 ;  /* 0x00000000000472ca */ /* 0x008fda00000e0000 */
[----:B------:R-:W-:-:S04]  /*1220*/  ULEA.HI UR5, UR4, UR4, URZ, 0x1 ;  /* 0x0000000404057291 */ /* 0x000fc8000f8f083f */
[----:B------:R-:W-:-:S04]  /*1230*/  ULOP3.LUT UR5, UR5, 0x7fffe, URZ, 0xc0, !UPT ;  /* 0x0007fffe05057892 */ /* 0x000fc8000f8ec03f */
[----:B------:R-:W-:-:S03]  /*1240*/  UIADD3 UR5, UR4, -UR5, URZ ;  /* 0x8000000504057290 */ /* 0x000fc6000fffe03f */
[----:B------:R-:W-:Y:S01]  /*1250*/  ULDC UR4, c[0x0][0x28c] ;  /* 0x0000a30000047ab9 */ /* 0x000fe20000000800 */
[----:B------:R-:W-:Y:S01]  /*1260*/  ULEA UR5, UR5, UR6, 0xd ;  /* 0x0000000605057291 */ /* 0x000fe2000f8e683f */
[----:B------:R-:W-:-:S03]  /*1270*/  ISETP.LT.AND P0, PT, RZ, UR4, PT ;  /* 0x00000004ff007c0c */ /* 0x000fc6000bf01270 */
[----:B------:R-:W-:-:S04]  /*1280*/  UIADD3 UR5, UR5, 0x100, URZ ;  /* 0x0000010005057890 */ /* 0x000fc8000fffe03f */
[----:B------:R-:W-:-:S04]  /*1290*/  USHF.R.U32.HI UR5, URZ, 0x4, UR5 ;  /* 0x000000043f057899 */ /* 0x000fc80008011605 */
[----:B------:R-:W-:Y:S02]  /*12a0*/  ULOP3.LUT UR41, UR5, 0x3fff, URZ, 0xc0, !UPT ;  /* 0x00003fff05297892 */ /* 0x000fe4000f8ec03f */
[----:B-1----:R-:W-:Y:S10]  /*12b0*/  @P0 BRA `(.L_x_17) ;  /* 0x0000000000400947 */ /* 0x002ff40003800000 */
[----:B------:R-:W-:Y:S01]  /*12c0*/  MOV R0, 0x0 ;  /* 0x0000000000007802 */ /* 0x000fe20000000f00 */
[----:B------:R-:W-:Y:S01]  /*12d0*/  ULDC.64 UR4, c[0x4][0x68] ;  /* 0x01001a0000047ab9 */ /* 0x000fe20000000a00 */
[----:B------:R-:W-:Y:S01]  /*12e0*/  ULDC.64 UR6, c[0x4][0x8] ;  /* 0x0100020000067ab9 */ /* 0x000fe20000000a00 */
[----:B01----:R-:W-:Y:S01]  /*12f0*/  IMAD.U32 R4, RZ, RZ, UR4 ;  /* 0x00000004ff047e24 */ /* 0x003fe2000f8e00ff */
[----:B------:R0:W1:Y:S01]  /*1300*/  LDC.64 R14, c[0x4][R0] ;  /* 0x01000000000e7b82 */ /* 0x0000620000000a00 */
[----:B------:R-:W-:Y:S01]  /*1310*/  IMAD.U32 R5, RZ, RZ, UR5 ;  /* 0x00000005ff057e24 */ /* 0x000fe2000f8e00ff */
[----:B------:R-:W-:Y:S01]  /*1320*/  ULDC.64 UR4, c[0x4][0x70] ;  /* 0x01001c0000047ab9 */ /* 0x000fe20000000a00 */
[----:B------:R-:W-:Y:S02]  /*1330*/  IMAD.U32 R10, RZ, RZ, UR6 ;  /* 0x00000006ff0a7e24 */ /* 0x000fe4000f8e00ff */
[----:B------:R-:W-:Y:S02]  /*1340*/  IMAD.U32 R6, RZ, RZ, UR4 ;  /* 0x00000004ff067e24 */ /* 0x000fe4000f8e00ff */
[----:B------:R-:W-:-:S02]  /*1350*/  IMAD.U32 R7, RZ, RZ, UR5 ;  /* 0x00000005ff077e24 */ /* 0x000fc4000f8e00ff */
[----:B------:R-:W-:Y:S02]  /*1360*/  IMAD.U32 R11, RZ, RZ, UR7 ;  /* 0x00000007ff0b7e24 */ /* 0x000fe4000f8e00ff */
[----:B------:R-:W-:Y:S02]  /*1370*/  IMAD.MOV.U32 R8, RZ, RZ, 0x1e1 ;  /* 0x000001e1ff087424 */ /* 0x000fe400078e00ff */
[----:B------:R-:W-:Y:S02]  /*1380*/  IMAD.MOV.U32 R12, RZ, RZ, 0x1 ;  /* 0x00000001ff0c7424 */ /* 0x000fe400078e00ff */
[----:B0-----:R-:W-:-:S07]  /*1390*/  IMAD.MOV.U32 R13, RZ, RZ, RZ ;  /* 0x000000ffff0d7224 */ /* 0x001fce00078e00ff */
[----:B------:R-:W-:-:S07]  /*13a0*/  LEPC R20, `(.L_x_17) ;  /* 0x000000001014794e */ /* 0x000fce0000000000 */
[----:B-1---5:R-:W-:Y:S05]  /*13b0*/  CALL.ABS.NOINC R14 ;  /* 0x000000000e007343 */ /* 0x022fea0003c00000 */
.L_x_17:
[----:B------:R-:W-:-:S13]  /*13c0*/  ISETP.NE.AND P0, PT, R157, 0x3, PT ;  /* 0x000000039d00780c */ /* 0x000fda0003f05270 */
[----:B------:R-:W-:Y:S05]  /*13d0*/  @!P0 BRA `(.L_x_18) ;  /* 0x0000000000048947 */ /* 0x000fea0003800000 */
[----:B------:R-:W-:Y:S01]  /*13e0*/  BPT.TRAP 0x1 ;  /* 0x000000040000795c */ /* 0x000fe20000300000 */
.L_x_18:
[----:B------:R-:W2:Y:S01]  /*13f0*/  S2UR UR5, SR_CgaCtaId ;  /* 0x00000000000579c3 */ /* 0x000ea20000008800 */
[----:B------:R-:W-:Y:S01]  /*1400*/  UMOV UR4, 0x400 ;  /* 0x0000040000047882 */ /* 0x000fe20000000000 */
[----:B------:R-:W-:Y:S02]  /*1410*/  IMAD.U32 R0, RZ, RZ, UR38 ;  /* 0x00000026ff007e24 */ /* 0x000fe4000f8e00ff */
[----:B------:R-:W-:-:S03]  /*1420*/  IMAD.U32 R3, RZ, RZ, UR39 ;  /* 0x00000027ff037e24 */ /* 0x000fc6000f8e00ff */
[----:B------:R-:W-:Y:S01]  /*1430*/  SHF.L.U32 R0, R0, 0x1f, RZ ;  /* 0x0000001f00007819 */ /* 0x000fe200000006ff */
[----:B--2---:R-:W-:-:S06]  /*1440*/  ULEA UR4, UR5, UR4, 0x18 ;  /* 0x0000000405047291 */ /* 0x004fcc000f8ec03f */
[----:B------:R-:W-:-:S04]  /*1450*/  IMAD.U32 R6, RZ, RZ, UR4 ;  /* 0x00000004ff067e24 */ /* 0x000fc8000f8e00ff */
[----:B------:R-:W-:-:S04]  /*1460*/  IMAD R3, R3, 0x8, R6 ;  /* 0x0000000803037824 */ /* 0x000fc800078e0206 */
[----:B------:R2:W3:Y:S01]  /*1470*/  SYNCS.PHASECHK.TRANS64.TRYWAIT P1, [R3+URZ], R0 ;  /* 0x00000000030075a7 */ /* 0x0004e2000802017f */
[----:B------:R-:W-:Y:S05]  /*1480*/  @!P0 BRA `(.L_x_19) ;  /* 0x0000000000048947 */ /* 0x000fea0003800000 */
[----:B------:R-:W-:Y:S01]  /*1490*/  BPT.TRAP 0x1 ;  /* 0x000000040000795c */ /* 0x000fe20000300000 */
.L_x_19:
[----:B---3--:R-:W-:Y:S05]  /*14a0*/  @P1 BRA `(.L_x_20) ;  /* 0x0000000000081947 */ /* 0x008fea0003800000 */
[----:B------:R-:W3:Y:S02]  /*14b0*/  SYNCS.PHASECHK.TRANS64.TRYWAIT P1, [R3+URZ], R0 ;  /* 0x00000000030075a7 */ /* 0x000ee4000802017f */
[----:B---3--:R-:W-:Y:S05]  /*14c0*/  @!P1 BRA `(.L_x_21) ;  /* 0x000000a800349947 */ /* 0x008fea0003800000 */
.L_x_20:
[----:B------:R-:W-:-:S04]  /*14d0*/  UISETP.LT.AND UP0, UPT, UR40, 0x1, UPT ;  /* 0x000000012800788c */ /* 0x000fc8000bf01270 */
[----:B------:R-:W-:-:S06]  /*14e0*/  USEL UR4, UR40, 0x1, UP0 ;  /* 0x0000000128047887 */ /* 0x000fcc0008000000 */
[----:B--23--:R-:W-:Y:S01]  /*14f0*/  IMAD.U32 R0, RZ, RZ, UR4 ;  /* 0x00000004ff007e24 */ /* 0x00cfe2000f8e00ff */
[----:B------:R-:W-:Y:S05]  /*1500*/  WARPSYNC.ALL ;  /* 0x0000000000007948 */ /* 0x000fea0003800000 */
[----:B------:R-:W-:-:S04]  /*1510*/  IADD3 R0, -R0, UR40, RZ ;  /* 0x0000002800007c10 */ /* 0x000fc8000fffe1ff */
[----:B------:R-:W-:Y:S02]  /*1520*/  ISETP.GE.AND P1, PT, R0, 0x1, PT ;  /* 0x000000010000780c */ /* 0x000fe40003f26270 */
[----:B------:R-:W-:Y:S01]  /*1530*/  R2UR UR4, R6 ;  /* 0x00000000060472ca */ /* 0x000fe200000e0000 */
[----:B------:R-:W-:Y:S01]  /*1540*/  WARPGROUP.ARRIVE ;  /* 0x00000000000079c5 */ /* 0x000fe20000000000 */
[----:B------:R-:W-:Y:S01]  /*1550*/  UMOV UR9, 0x40000040 ;  /* 0x4000004000097882 */ /* 0x000fe20000000000 */
[----:B------:R-:W-:-:S10]  /*1560*/  UMOV UR11, 0x40000040 ;  /* 0x40000040000b7882 */ /* 0x000fd40000000000 */
[----:B------:R-:W-:-:S04]  /*1570*/  UIADD3 UR4, UR4, 0x28100, URZ ;  /* 0x0002810004047890 */ /* 0x000fc8000fffe03f */
[----:B------:R-:W-:-:S04]  /*1580*/  USHF.R.U32.HI UR4, URZ, 0x4, UR4 ;  /* 0x000000043f047899 */ /* 0x000fc80008011604 */
[----:B------:R-:W-:Y:S02]  /*1590*/  ULOP3.LUT UR5, UR4, 0x3fff, URZ, 0xc0, !UPT ;  /* 0x00003fff04057892 */ /* 0x000fe4000f8ec03f */
[----:B------:R-:W-:Y:S02]  /*15a0*/  ULOP3.LUT UR4, UR41, 0x10000, URZ, 0xfc, !UPT ;  /* 0x0001000029047892 */ /* 0x000fe4000f8efc3f */
[----:B------:R-:W-:Y:S02]  /*15b0*/  ULOP3.LUT UR5, UR5, 0x10000, URZ, 0xfc, !UPT ;  /* 0x0001000005057892 */ /* 0x000fe4000f8efc3f */
[----:B------:R-:W-:Y:S02]  /*15c0*/  ULEA UR6, UR39, UR4, 0xb ;  /* 0x0000000427067291 */ /* 0x000fe4000f8e583f */
[----:B------:R-:W-:-:S05]  /*15d0*/  ULEA UR7, UR39, UR5, 0xc ;  /* 0x0000000527077291 */ /* 0x000fca000f8e603f */
[----:B------:R-:W-:Y:S02]  /*15e0*/  UMOV UR8, UR6 ;  /* 0x0000000600087c82 */ /* 0x000fe40008000000 */
[----:B------:R-:W-:Y:S02]  /*15f0*/  UMOV UR10, UR7 ;  /* 0x00000007000a7c82 */ /* 0x000fe40008000000 */
[----:B------:R-:W-:Y:S01]  /*1600*/  HGMMA.64x256x16.F32 R24, gdesc[UR8], RZ, !UPT, gsb0 ;  /* 0x03e00000081879f0 */ /* 0x000fe2000c0008ff */
[----:B------:R-:W-:Y:S02]  /*1610*/  UIADD3 UR8, UR6, 0x2, URZ ;  /* 0x0000000206087890 */ /* 0x000fe4000fffe03f */
[----:B------:R-:W-:Y:S01]  /*1620*/  UIADD3 UR10, UR7, 0x2, URZ ;  /* 0x00000002070a7890 */ /* 0x000fe2000fffe03f */
[----:B------:R-:W-:Y:S01]  /*1630*/  UMOV UR9, 0x40000040 ;  /* 0x4000004000097882 */ /* 0x000fe20000000000 */
[----:B------:R-:W-:Y:S01]  /*1640*/  UMOV UR11, 0x40000040 ;  /* 0x40000040000b7882 */ /* 0x000fe20000000000 */
[----:B------:R-:W-:-:S02]  /*1650*/  WARPGROUP.DEPBAR.LE gsb0, 0x0 ;  /* 0x00008000000079c5 */ /* 0x000fc40000010000 */
[----:B------:R-:W-:-:S15]  /*1660*/  WARPGROUP.ARRIVE ;  /* 0x00000000000079c5 */ /* 0x000fde0000000000 */
[----:B------:R-:W-:-:S05]  /*1670*/  NOP ;  /* 0x0000000000007918 */ /* 0x000fca0000000000 */
[----:B------:R-:W-:Y:S01]  /*1680*/  HGMMA.64x256x16.F32 R24, gdesc[UR8], R24, gsb0 ;  /* 0x03e00000081879f0 */ /* 0x000fe20008000818 */
[----:B------:R-:W-:Y:S02]  /*1690*/  UIADD3 UR8, UR6, 0x4, URZ ;  /* 0x0000000406087890 */ /* 0x000fe4000fffe03f */
[----:B------:R-:W-:Y:S01]  /*16a0*/  UIADD3 UR10, UR7, 0x4, URZ ;  /* 0x00000004070a7890 */ /* 0x000fe2000fffe03f */
[----:B------:R-:W-:Y:S01]  /*16b0*/  UMOV UR9, 0x40000040 ;  /* 0x4000004000097882 */ /* 0x000fe20000000000 */
[----:B------:R-:W-:Y:S01]  /*16c0*/  UMOV UR11, 0x40000040 ;  /* 0x40000040000b7882 */ /* 0x000fe20000000000 */
[----:B------:R-:W-:Y:S02]  /*16d0*/  WARPGROUP.DEPBAR.LE gsb0, 0x0 ;  /* 0x00008000000079c5 */ /* 0x000fe40000010000 */
        /* <DEDUP_REMOVED lines=42> */
[----:B------:R-:W-:Y:S03]  /*1980*/  HGMMA.64x256x16.F32 R24, gdesc[UR8], R24, gsb0 ;  /* 0x03e00000081879f0 */ /* 0x000fe60008000818 */
[----:B------:R-:W-:Y:S02]  /*1990*/  WARPGROUP.DEPBAR.LE gsb0, 0x0 ;  /* 0x00008000000079c5 */ /* 0x000fe40000010000 */
[----:B------:R-:W-:Y:S05]  /*19a0*/  @!P1 BRA `(.L_x_22) ;  /* 0x0000000400b09947 */ /* 0x000fea0003800000 */
[----:B------:R-:W-:Y:S02]  /*19b0*/  UIADD3 UR6, UR39, 0x1, URZ ;  /* 0x0000000127067890 */ /* 0x000fe4000fffe03f */
[----:B------:R-:W-:Y:S02]  /*19c0*/  IMAD.U32 R3, RZ, RZ, UR39 ;  /* 0x00000027ff037e24 */ /* 0x000fe4000f8e00ff */
[----:B------:R-:W-:-:S04]  /*19d0*/  UISETP.NE.AND UP0, UPT, UR6, 0x5, UPT ;  /* 0x000000050600788c */ /* 0x000fc8000bf05270 */
[----:B------:R-:W-:Y:S02]  /*19e0*/  USEL UR7, URZ, 0x1, UP0 ;  /* 0x000000013f077887 */ /* 0x000fe40008000000 */
[----:B------:R-:W-:Y:S02]  /*19f0*/  USEL UR6, UR6, URZ, UP0 ;  /* 0x0000003f06067287 */ /* 0x000fe40008000000 */
[----:B------:R-:W-:-:S06]  /*1a00*/  ULOP3.LUT UR7, UR38, UR7, URZ, 0x3c, !UPT ;  /* 0x0000000726077292 */ /* 0x000fcc000f8e3c3f */
[----:B------:R-:W-:-:S07]  /*1a10*/  IMAD.U32 R7, RZ, RZ, UR7 ;  /* 0x00000007ff077e24 */ /* 0x000fce000f8e00ff */
.L_x_29:
[----:B------:R-:W-:Y:S05]  /*1a20*/  @!P0 BRA `(.L_x_23) ;  /* 0x0000000000048947 */ /* 0x000fea0003800000 */
[----:B------:R-:W-:Y:S01]  /*1a30*/  BPT.TRAP 0x1 ;  /* 0x000000040000795c */ /* 0x000fe20000300000 */
.L_x_23:
[----:B------:R-:W2:Y:S01]  /*1a40*/  S2UR UR8, SR_CgaCtaId ;  /* 0x00000000000879c3 */ /* 0x000ea20000008800 */
[----:B------:R-:W-:Y:S01]  /*1a50*/  UMOV UR7, 0x400 ;  /* 0x0000040000077882 */ /* 0x000fe20000000000 */
[----:B01----:R-:W-:Y:S01]  /*1a60*/  IMAD.U32 R5, RZ, RZ, UR6 ;  /* 0x00000006ff057e24 */ /* 0x003fe2000f8e00ff */
[----:B------:R-:W-:Y:S01]  /*1a70*/  SHF.L.U32 R4, R7, 0x1f, RZ ;  /* 0x0000001f07047819 */ /* 0x000fe200000006ff */
[----:B--2---:R-:W-:-:S06]  /*1a80*/  ULEA UR7, UR8, UR7, 0x18 ;  /* 0x0000000708077291 */ /* 0x004fcc000f8ec03f */
[----:B------:R-:W-:-:S04]  /*1a90*/  IMAD.U32 R6, RZ, RZ, UR7 ;  /* 0x00000007ff067e24 */ /* 0x000fc8000f8e00ff */
[----:B------:R-:W-:-:S04]  /*1aa0*/  IMAD R5, R5, 0x8, R6 ;  /* 0x0000000805057824 */ /* 0x000fc800078e0206 */
[----:B------:R0:W1:Y:S01]  /*1ab0*/  SYNCS.PHASECHK.TRANS64.TRYWAIT P1, [R5+URZ], R4 ;  /* 0x00000004050075a7 */ /* 0x000062000802017f */
[----:B------:R-:W-:Y:S05]  /*1ac0*/  @!P0 BRA `(.L_x_24) ;  /* 0x0000000000048947 */ /* 0x000fea0003800000 */
[----:B------:R-:W-:Y:S01]  /*1ad0*/  BPT.TRAP 0x1 ;  /* 0x000000040000795c */ /* 0x000fe20000300000 */
.L_x_24:
[----:B-1----:R-:W-:Y:S05]  /*1ae0*/  @P1 BRA `(.L_x_25) ;  /* 0x0000000000081947 */ /* 0x002fea0003800000 */
[----:B------:R-:W1:Y:S02]  /*1af0*/  SYNCS.PHASECHK.TRANS64.TRYWAIT P1, [R5+URZ], R4 ;  /* 0x00000004050075a7 */ /* 0x000e64000802017f */
[----:B-1----:R-:W-:Y:S05]  /*1b00*/  @!P1 BRA `(.L_x_26) ;  /* 0x000000a000b89947 */ /* 0x002fea0003800000 */
.L_x_25:
[----:B------:R-:W-:Y:S01]  /*1b10*/  ULEA UR7, UR6, UR4, 0xb ;  /* 0x0000000406077291 */ /* 0x000fe2000f8e583f */
[----:B------:R-:W-:Y:S01]  /*1b20*/  WARPGROUP.ARRIVE ;  /* 0x00000000000079c5 */ /* 0x000fe20000000000 */
[----:B------:R-:W-:Y:S01]  /*1b30*/  ULEA UR12, UR6, UR5, 0xc ;  /* 0x00000005060c7291 */ /* 0x000fe2000f8e603f */
[----:B------:R-:W-:Y:S01]  /*1b40*/  UMOV UR9, 0x40000040 ;  /* 0x4000004000097882 */ /* 0x000fe20000000000 */
[----:B------:R-:W-:-:S03]  /*1b50*/  UMOV UR11, 0x40000040 ;  /* 0x40000040000b7882 */ /* 0x000fc60000000000 */
[----:B------:R-:W-:Y:S02]  /*1b60*/  UMOV UR8, UR7 ;  /* 0x0000000700087c82 */ /* 0x000fe40008000000 */
[----:B------:R-:W-:Y:S02]  /*1b70*/  UMOV UR10, UR12 ;  /* 0x0000000c000a7c82 */ /* 0x000fe40008000000 */
[----:B------:R-:W-:Y:S01]  /*1b80*/  HGMMA.64x256x16.F32 R24, gdesc[UR8], R24, gsb0 ;  /* 0x03e00000081879f0 */ /* 0x000fe20008000818 */
        /* <DEDUP_REMOVED lines=58> */
[----:B------:R-:W-:Y:S01]  /*1f30*/  BPT.TRAP 0x1 ;  /* 0x000000040000795c */ /* 0x000fe20000300000 */
.L_x_27:
[----:B------:R-:W-:-:S13]  /*1f40*/  ISETP.NE.AND P1, PT, R156, RZ, PT ;  /* 0x000000ff9c00720c */ /* 0x000fda0003f25270 */
[----:B01----:R-:W-:-:S04]  /*1f50*/  @P1 IMAD R4, R3, 0x8, R6 ;  /* 0x0000000803041824 */ /* 0x003fc800078e0206 */
[----:B------:R-:W-:-:S05]  /*1f60*/  @P1 VIADD R5, R4, 0x28 ;  /* 0x0000002804051836 */ /* 0x000fca0000000000 */
[----:B------:R-:W-:-:S04]  /*1f70*/  @P1 PRMT R5, R22, 0x654, R5 ;  /* 0x0000065416051816 */ /* 0x000fc80000000005 */
[----:B------:R0:W-:Y:S01]  /*1f80*/  @P1 SYNCS.ARRIVE.TRANS64.RED.A1T0 RZ, [R5+URZ], RZ ;  /* 0x000000ff05ff19a7 */ /* 0x0001e2000810043f */
[----:B------:R-:W-:-:S13]  /*1f90*/  ISETP.GT.U32.AND P1, PT, R19, 0x1, PT ;  /* 0x000000011300780c */ /* 0x000fda0003f24070 */
[----:B0-----:R-:W-:Y:S05]  /*1fa0*/  @P1 BRA `(.L_x_28) ;  /* 0x0000000000041947 */ /* 0x001fea0003800000 */
[----:B------:R-:W-:Y:S01]  /*1fb0*/  BPT.TRAP 0x1 ;  /* 0x000000040000795c */ /* 0x000fe20000300000 */
.L_x_28:
[----:B------:R-:W-:Y:S01]  /*1fc0*/  UIADD3 UR6, UR6, 0x1, URZ ;  /* 0x0000000106067890 */ /* 0x000fe2000fffe03f */
[C---:B------:R-:W-:Y:S01]  /*1fd0*/  ISETP.GT.AND P2, PT, R0.reuse, 0x1, PT ;  /* 0x000000010000780c */ /* 0x040fe20003f44270 */
[----:B------:R-:W-:Y:S02]  /*1fe0*/  VIADD R3, R3, 0x1 ;  /* 0x0000000103037836 */ /* 0x000fe40000000000 */
[----:B------:R-:W-:Y:S01]  /*1ff0*/  UISETP.NE.AND UP0, UPT, UR6, 0x5, UPT ;  /* 0x000000050600788c */ /* 0x000fe2000bf05270 */
[----:B------:R-:W-:Y:S02]  /*2000*/  VIADD R0, R0, 0xffffffff ;  /* 0xffffffff00007836 */ /* 0x000fe40000000000 */
[C---:B------:R-:W-:Y:S01]  /*2010*/  ISETP.NE.AND P1, PT, R3.reuse, 0x5, PT ;  /* 0x000000050300780c */ /* 0x040fe20003f25270 */
[----:B------:R-:W-:Y:S02]  /*2020*/  USEL UR7, URZ, 0x1, UP0 ;  /* 0x000000013f077887 */ /* 0x000fe40008000000 */
[----:B------:R-:W-:Y:S01]  /*2030*/  USEL UR6, UR6, URZ, UP0 ;  /* 0x0000003f06067287 */ /* 0x000fe20008000000 */
[----:B------:R-:W-:-:S03]  /*2040*/  SEL R3, R3, RZ, P1 ;  /* 0x000000ff03037207 */ /* 0x000fc60000800000 */
[----:B------:R-:W-:Y:S01]  /*2050*/  LOP3.LUT R7, R7, UR7, RZ, 0x3c, !PT ;  /* 0x0000000707077c12 */ /* 0x000fe2000f8e3cff */
[----:B------:R-:W-:Y:S07]  /*2060*/  @P2 BRA `(.L_x_29) ;  /* 0xfffffff8006c2947 */ /* 0x000fee000383ffff */
.L_x_22:
[----:B------:R-:W2:Y:S02]  /*2070*/  LDC R0, c[0x0][0x28c] ;  /* 0x0000a300ff007b82 */ /* 0x000ea40000000800 */
[----:B--2---:R-:W-:-:S13]  /*2080*/  ISETP.GE.AND P1, PT, R0, 0x1, PT ;  /* 0x000000010000780c */ /* 0x004fda0003f26270 */
[----:B------:R-:W-:Y:S05]  /*2090*/  @!P1 BRA `(.L_x_30) ;  /* 0x0000000000509947 */ /* 0x000fea0003800000 */
[----:B------:R-:W-:Y:S05]  /*20a0*/  @!P0 BRA `(.L_x_31) ;  /* 0x0000000000048947 */ /* 0x000fea0003800000 */
[----:B------:R-:W-:Y:S01]  /*20b0*/  BPT.TRAP 0x1 ;  /* 0x000000040000795c */ /* 0x000fe20000300000 */
.L_x_31:
[----:B------:R-:W-:Y:S01]  /*20c0*/  ISETP.NE.AND P1, PT, R156, RZ, PT ;  /* 0x000000ff9c00720c */ /* 0x000fe20003f25270 */
[----:B------:R-:W-:Y:S01]  /*20d0*/  BSSY B0, `(.L_x_32) ;  /* 0x000000e000007945 */ /* 0x000fe20003800000 */
[----:B------:R-:W-:-:S11]  /*20e0*/  ISETP.GT.U32.AND P0, PT, R19, 0x1, PT ;  /* 0x000000011300780c */ /* 0x000fd60003f04070 */
[----:B------:R-:W-:Y:S05]  /*20f0*/  @!P1 BRA `(.L_x_33) ;  /* 0x00000000002c9947 */ /* 0x000fea0003800000 */
[----:B------:R-:W-:-:S04]  /*2100*/  UISETP.LT.AND UP0, UPT, UR40, 0x1, UPT ;  /* 0x000000012800788c */ /* 0x000fc8000bf01270 */
[----:B------:R-:W-:-:S04]  /*2110*/  USEL UR6, UR40, 0x1, UP0 ;  /* 0x0000000128067887 */ /* 0x000fc80008000000 */
[----:B------:R-:W-:-:S04]  /*2120*/  UIADD3 UR6, UR39, UR40, -UR6 ;  /* 0x0000002827067290 */ /* 0x000fc8000fffe806 */
[----:B------:R-:W-:-:S04]  /*2130*/  UIMAD.WIDE.U32 UR4, UR6, -0x33333333, URZ ;  /* 0xcccccccd060478a5 */ /* 0x000fc8000f8e003f */
[----:B------:R-:W-:-:S04]  /*2140*/  USHF.R.U32.HI UR4, URZ, 0x2, UR5 ;  /* 0x000000023f047899 */ /* 0x000fc80008011605 */
[----:B------:R-:W-:-:S06]  /*2150*/  UIMAD UR6, UR4, -0x5, UR6 ;  /* 0xfffffffb040678a4 */ /* 0x000fcc000f8e0206 */
[----:B------:R-:W-:-:S04]  /*2160*/  IMAD.U32 R3, RZ, RZ, UR6 ;  /* 0x00000006ff037e24 */ /* 0x000fc8000f8e00ff */
[----:B------:R-:W-:-:S04]  /*2170*/  IMAD R0, R3, 0x8, R6 ;  /* 0x0000000803007824 */ /* 0x000fc800078e0206 */
[----:B------:R-:W-:-:S05]  /*2180*/  VIADD R3, R0, 0x28 ;  /* 0x0000002800037836 */ /* 0x000fca0000000000 */
[----:B------:R-:W-:-:S04]  /*2190*/  PRMT R3, R22, 0x654, R3 ;  /* 0x0000065416037816 */ /* 0x000fc80000000003 */
[----:B------:R2:W-:Y:S03]  /*21a0*/  SYNCS.ARRIVE.TRANS64.RED.A1T0 RZ, [R3+URZ], RZ ;  /* 0x000000ff03ff79a7 */ /* 0x0005e6000810043f */
.L_x_33:
[----:B------:R-:W-:Y:S05]  /*21b0*/  BSYNC B0 ;  /* 0x0000000000007941 */ /* 0x000fea0003800000 */
.L_x_32:
[----:B------:R-:W-:Y:S05]  /*21c0*/  @P0 BRA `(.L_x_30) ;  /* 0x0000000000040947 */ /* 0x000fea0003800000 */
[----:B------:R-:W-:Y:S01]  /*21d0*/  BPT.TRAP 0x1 ;  /* 0x000000040000795c */ /* 0x000fe20000300000 */
.L_x_30:
[----:B------:R-:W3:Y:S01]  /*21e0*/  LDC R7, c[0x0][0x288] ;  /* 0x0000a200ff077b82 */ /* 0x000ee20000000800 */
[--C-:B------:R-:W-:Y:S01]  /*21f0*/  SHF.R.U32.HI R0, RZ, 0x2, R18.reuse ;  /* 0x00000002ff007819 */ /* 0x100fe20000011612 */
[----:B------:R-:W-:Y:S01]  /*2200*/  UIADD3 UR39, UR40, UR39, URZ ;  /* 0x0000002728277290 */ /* 0x000fe2000fffe03f */
[----:B01----:R-:W-:Y:S01]  /*2210*/  LOP3.LUT R4, R18, 0x60, RZ, 0xc0, !PT ;  /* 0x0000006012047812 */ /* 0x003fe200078ec0ff */
[----:B------:R-:W-:Y:S01]  /*2220*/  ULDC UR7, c[0x0][0x284] ;  /* 0x0000a10000077ab9 */ /* 0x000fe20000000800 */
[----:B------:R-:W-:Y:S01]  /*2230*/  SHF.R.U32.HI R5, RZ, 0x7, R18 ;  /* 0x00000007ff057819 */ /* 0x000fe20000011612 */
[----:B------:R-:W-:Y:S01]  /*2240*/  UISETP.GT.U32.AND UP0, UPT, UR39, 0x4, UPT ;  /* 0x000000042700788c */ /* 0x000fe2000bf04070 */
[----:B--2---:R-:W-:Y:S01]  /*2250*/  LOP3.LUT R3, R0, 0x7, RZ, 0xc0, !PT ;  /* 0x0000000700037812 */ /* 0x004fe200078ec0ff */
[----:B------:R-:W-:Y:S01]  /*2260*/  UISETP.GE.U32.AND UP1, UPT, UR40, 0x5, UPT ;  /* 0x000000052800788c */ /* 0x000fe2000bf26070 */
[----:B------:R-:W-:Y:S01]  /*2270*/  SHF.R.U32.HI R10, RZ, 0x1, R4 ;  /* 0x00000001ff0a7819 */ /* 0x000fe20000011604 */
[----:B------:R-:W-:Y:S01]  /*2280*/  IMAD.SHL.U32 R4, R18, 0x2, RZ ;  /* 0x0000000212047824 */ /* 0x000fe200078e00ff */
[----:B------:R-:W-:Y:S01]  /*2290*/  LOP3.LUT R0, R5, 0x1, RZ, 0xc0, !PT ;  /* 0x0000000105007812 */ /* 0x000fe200078ec0ff */
[----:B------:R-:W-:Y:S01]  /*22a0*/  UISETP.LT.U32.AND UP0, UPT, UR40, 0x5, UP0 ;  /* 0x000000052800788c */ /* 0x000fe20008701070 */
[----:B------:R-:W-:Y:S01]  /*22b0*/  IADD3 R5, RZ, -R10, -R3 ;  /* 0x8000000aff057210 */ /* 0x000fe20007ffe803 */
[----:B------:R-:W-:Y:S01]  /*22c0*/  ULDC.64 UR8, c[0x0][0x5d0] ;  /* 0x0001740000087ab9 */ /* 0x000fe20000000a00 */
[----:B------:R-:W-:Y:S01]  /*22d0*/  LOP3.LUT R9, R4, 0x6, RZ, 0xc0, !PT ;  /* 0x0000000604097812 */ /* 0x000fe200078ec0ff */
[C---:B------:R-:W-:Y:S01]  /*22e0*/  IMAD.SHL.U32 R6, R0.reuse, 0x40, RZ ;  /* 0x0000004000067824 */ /* 0x040fe200078e00ff */
[----:B------:R-:W-:Y:S01]  /*22f0*/  SHF.R.S32.HI R21, RZ, 0x1f, R23 ;  /* 0x0000001fff157819 */ /* 0x000fe20000011417 */
[----:B------:R-:W-:Y:S01]  /*2300*/  IMAD R11, R0, -0x40, R5 ;  /* 0xffffffc0000b7824 */ /* 0x000fe200078e0205 */
[----:B------:R-:W-:Y:S01]  /*2310*/  LOP3.LUT R0, R18, 0x3, RZ, 0xc0, !PT ;  /* 0x0000000312007812 */ /* 0x000fe200078ec0ff */
[----:B------:R-:W-:Y:S01]  /*2320*/  UIMAD.WIDE.U32 UR4, UR39, -0x33333333, URZ ;  /* 0xcccccccd270478a5 */ /* 0x000fe2000f8e003f */
[----:B------:R-:W-:Y:S01]  /*2330*/  PRMT R8, R9, 0x6540, R152 ;  /* 0x0000654009087816 */ /* 0x000fe20000000098 */
[----:B------:R-:W-:Y:S01]  /*2340*/  IMAD.SHL.U32 R152, R152, 0x100, RZ ;  /* 0x0000010098987824 */ /* 0x000fe200078e00ff */
[----:B------:R-:W-:Y:S01]  /*2350*/  USEL UR6, URZ, 0x1, !UP0 ;  /* 0x000000013f067887 */ /* 0x000fe2000c000000 */
[----:B---3--:R-:W-:Y:S01]  /*2360*/  IMAD R13, R0, -0x2, R7 ;  /* 0xfffffffe000d7824 */ /* 0x008fe200078e0207 */
[----:B------:R-:W-:Y:S01]  /*2370*/  SHF.R.S32.HI R9, RZ, 0x1f, R8 ;  /* 0x0000001fff097819 */ /* 0x000fe20000011408 */
[----:B------:R-:W-:Y:S01]  /*2380*/  IMAD.SHL.U32 R0, R153, 0x80, RZ ;  /* 0x0000008099007824 */ /* 0x000fe200078e00ff */
[----:B------:R-:W-:Y:S01]  /*2390*/  ISETP.GE.AND P0, PT, R152, R7, PT ;  /* 0x000000079800720c */ /* 0x000fe20003f06270 */
[----:B------:R-:W-:Y:S01]  /*23a0*/  IMAD R4, R21, UR8, RZ ;  /* 0x0000000815047c24 */ /* 0x000fe2000f8e02ff */
[----:B------:R-:W-:Y:S01]  /*23b0*/  LOP3.LUT R3, R6, 0x40, R3, 0xe2, !PT ;  /* 0x0000004006037812 */ /* 0x000fe200078ee203 */
[----:B------:R-:W-:Y:S01]  /*23c0*/  USHF.R.U32.HI UR4, URZ, 0x2, UR5 ;  /* 0x000000023f047899 */ /* 0x000fe20008011605 */
[C---:B------:R-:W-:Y:S01]  /*23d0*/  ISETP.GE.OR P0, PT, R0.reuse, UR7, P0 ;  /* 0x0000000700007c0c */ /* 0x040fe20008706670 */
[----:B------:R-:W-:Y:S01]  /*23e0*/  ULOP3.LUT UR38, UR38, UR6, URZ, 0x3c, !UPT ;  /* 0x0000000626267292 */ /* 0x000fe2000f8e3c3f */
[----:B------:R-:W-:Y:S01]  /*23f0*/  IMAD.WIDE R6, R153, 0x80, RZ ;  /* 0x0000008099067825 */ /* 0x000fe200078e02ff */
[----:B------:R-:W-:Y:S01]  /*2400*/  UIMAD UR39, UR4, -0x5, UR39 ;  /* 0xfffffffb042778a4 */ /* 0x000fe2000f8e0227 */
[----:B------:R-:W-:Y:S01]  /*2410*/  IADD3 R0, -R0, UR7, R11 ;  /* 0x0000000700007c10 */ /* 0x000fe2000fffe10b */
[----:B------:R-:W-:Y:S01]  /*2420*/  @UP1 ULOP3.LUT UR38, UR38, 0x1, UR4, 0x78, !UPT ;  /* 0x0000000126261892 */ /* 0x000fe2000f8e7804 */
[C---:B------:R-:W-:Y:S01]  /*2430*/  IMAD R15, R23.reuse, UR9, R4 ;  /* 0x00000009170f7c24 */ /* 0x040fe2000f8e0204 */
[----:B------:R-:W-:Y:S01]  /*2440*/  LOP3.LUT R169, R6, R3, R10, 0xfe, !PT ;  /* 0x0000000306a97212 */ /* 0x000fe200078efe0a */
[----:B------:R-:W-:-:S04]  /*2450*/  IMAD.WIDE.U32 R4, R23, UR8, R8 ;  /* 0x0000000817047c25 */ /* 0x000fc8000f8e0008 */
[----:B------:R-:W-:Y:S02]  /*2460*/  IMAD.IADD R5, R5, 0x1, R15 ;  /* 0x0000000105057824 */ /* 0x000fe400078e020f */
[----:B------:R-:W-:Y:S02]  /*2470*/  IMAD.IADD R3, R13, 0x1, -R152 ;  /* 0x000000010d037824 */ /* 0x000fe400078e0a98 */
[----:B------:R-:W-:Y:S01]  /*2480*/  IMAD.MOV.U32 R153, RZ, RZ, -0x1 ;  /* 0xffffffffff997424 */ /* 0x000fe200078e00ff */
[----:B------:R-:W-:Y:S06]  /*2490*/  @P0 BRA `(.L_x_34) ;  /* 0x0000007800dc0947 */ /* 0x000fec0003800000 */
[----:B------:R-:W0:Y:S01]  /*24a0*/  LDC.64 R10, c[0x0][0x5c8] ;  /* 0x00017200ff0a7b82 */ /* 0x000e220000000a00 */
[----:B-----5:R-:W-:Y:S01]  /*24b0*/  FSETP.NEU.AND P1, PT, R155, RZ, PT ;  /* 0x000000ff9b00720b */ /* 0x020fe20003f2d000 */
[----:B------:R-:W-:Y:S01]  /*24c0*/  BSSY B0, `(.L_x_34) ;  /* 0x00007b4000007945 */ /* 0x000fe20003800000 */
[----:B------:R-:W-:-:S04]  /*24d0*/  ISETP.GT.AND P0, PT, R3, RZ, PT ;  /* 0x000000ff0300720c */ /* 0x000fc80003f04270 */
[----:B------:R-:W-:Y:S01]  /*24e0*/  ISETP.GT.AND P3, PT, R0, RZ, P0 ;  /* 0x000000ff0000720c */ /* 0x000fe20000764270 */
[-C--:B0-----:R-:W-:Y:S02]  /*24f0*/  IMAD R12, R7, R10.reuse, RZ ;  /* 0x0000000a070c7224 */ /* 0x081fe400078e02ff */
[----:B------:R-:W-:-:S04]  /*2500*/  IMAD.WIDE.U32 R160, R169, R10, R4 ;  /* 0x0000000aa9a07225 */ /* 0x000fc800078e0004 */
[----:B------:R-:W-:-:S04]  /*2510*/  IMAD R5, R169, R11, R12 ;  /* 0x0000000ba9057224 */ /* 0x000fc800078e020c */
[----:B------:R-:W-:Y:S01]  /*2520*/  IMAD.IADD R171, R161, 0x1, R5 ;  /* 0x00000001a1ab7824 */ /* 0x000fe200078e0205 */
[----:B------:R-:W-:Y:S06]  /*2530*/  @!P1 BRA `(.L_x_35) ;  /* 0x0000005400989947 */ /* 0x000fec0003800000 */
[----:B------:R-:W0:Y:S01]  /*2540*/  LDC.64 R14, c[0x0][0x5b8] ;  /* 0x00016e00ff0e7b82 */ /* 0x000e220000000a00 */
[----:B------:R-:W-:-:S07]  /*2550*/  ULDC.64 UR4, c[0x0][0x5c0] ;  /* 0x0001700000047ab9 */ /* 0x000fce0000000a00 */
[----:B------:R-:W1:Y:S08]  /*2560*/  LDC.64 R166, c[0x0][0x5b0] ;  /* 0x00016c00ffa67b82 */ /* 0x000e700000000a00 */
[----:B------:R-:W2:Y:S01]  /*2570*/  LDC.64 R12, c[0x0][0x5a8] ;  /* 0x00016a00ff0c7b82 */ /* 0x000ea20000000a00 */
[-C--:B0-----:R-:W-:Y:S02]  /*2580*/  IMAD R4, R21, R14.reuse, RZ ;  /* 0x0000000e15047224 */ /* 0x081fe400078e02ff */
[----:B------:R-:W-:-:S04]  /*2590*/  IMAD.WIDE.U32 R162, R23, R14, R8 ;  /* 0x0000000e17a27225 */ /* 0x000fc800078e0008 */
[----:B------:R-:W-:Y:S02]  /*25a0*/  IMAD R161, R23, R15, R4 ;  /* 0x0000000f17a17224 */ /* 0x000fe400078e0204 */
[-C--:B-1----:R-:W-:Y:S02]  /*25b0*/  IMAD R6, R7, R166.reuse, RZ ;  /* 0x000000a607067224 */ /* 0x082fe400078e02ff */
[----:B------:R-:W-:Y:S02]  /*25c0*/  IMAD.IADD R21, R163, 0x1, R161 ;  /* 0x00000001a3157824 */ /* 0x000fe400078e02a1 */
[----:B------:R-:W-:Y:S02]  /*25d0*/  IMAD.MOV.U32 R20, RZ, RZ, R162 ;  /* 0x000000ffff147224 */ /* 0x000fe400078e00a2 */
[C---:B------:R-:W-:Y:S02]  /*25e0*/  IMAD R165, R169.reuse, R167, R6 ;  /* 0x000000a7a9a57224 */ /* 0x040fe400078e0206 */
[----:B------:R-:W-:-:S04]  /*25f0*/  IMAD.WIDE.U32 R4, R169, R166, R20 ;  /* 0x000000a6a9047225 */ /* 0x000fc800078e0014 */
[----:B------:R-:W-:Y:S01]  /*2600*/  IMAD.IADD R5, R5, 0x1, R165 ;  /* 0x0000000105057824 */ /* 0x000fe200078e02a5 */
[----:B--2---:R-:W-:-:S04]  /*2610*/  LEA R6, P1, R4, R12, 0x1 ;  /* 0x0000000c04067211 */ /* 0x004fc800078208ff */
[----:B------:R-:W-:-:S05]  /*2620*/  LEA.HI.X R7, R4, R13, R5, 0x1, P1 ;  /* 0x0000000d04077211 */ /* 0x000fca00008f0c05 */
[----:B------:R0:W2:Y:S01]  /*2630*/  @P3 LDG.E.LTC128B.U16 R15, desc[UR36][R6.64] ;  /* 0x00000024060f3981 */ /* 0x0000a2000c1e1520 */
[----:B------:R-:W-:Y:S01]  /*2640*/  IMAD.WIDE.U32 R158, R169, R166, R8 ;  /* 0x000000a6a99e7225 */ /* 0x000fe200078e0008 */
[----:B------:R-:W-:Y:S03]  /*2650*/  BSSY B1, `(.L_x_36) ;  /* 0x0000013000017945 */ /* 0x000fe60003800000 */
[----:B------:R-:W-:Y:S02]  /*2660*/  IMAD.IADD R159, R165, 0x1, R159 ;  /* 0x00000001a59f7824 */ /* 0x000fe400078e029f */
[----:B------:R-:W-:-:S04]  /*2670*/  IMAD.WIDE.U32 R158, R23, R14, R158 ;  /* 0x0000000e179e7225 */ /* 0x000fc800078e009e */
[----:B0-----:R-:W-:Y:S01]  /*2680*/  IMAD.IADD R7, R161, 0x1, R159 ;  /* 0x00000001a1077824 */ /* 0x001fe200078e029f */
[----:B------:R-:W-:Y:S02]  /*2690*/  LEA R6, P4, R158, R12, 0x1 ;  /* 0x0000000c9e067211 */ /* 0x000fe400078808ff */
[----:B------:R-:W-:Y:S02]  /*26a0*/  SHF.L.U64.HI R159, R166, 0x3, R167 ;  /* 0x00000003a69f7819 */ /* 0x000fe400000102a7 */
[----:B------:R-:W-:Y:S01]  /*26b0*/  LEA.HI.X R7, R158, R13, R7, 0x1, P4 ;  /* 0x0000000d9e077211 */ /* 0x000fe200020f0c07 */
[----:B------:R-:W-:Y:S02]  /*26c0*/  IMAD.SHL.U32 R158, R166, 0x8, RZ ;  /* 0x00000008a69e7824 */ /* 0x000fe400078e00ff */
[----:B--2---:R-:W-:-:S05]  /*26d0*/  HADD2.F32 R4, -RZ, R15.H0_H0 ;  /* 0x2000000fff047230 */ /* 0x004fca0000004100 */
[----:B------:R-:W-:Y:S01]  /*26e0*/  FMUL R5, R4, R155 ;  /* 0x0000009b04057220 */ /* 0x000fe20000400000 */
[----:B------:R-:W-:-:S03]  /*26f0*/  LEA R4, P1, R160, UR4, 0x1 ;  /* 0x00000004a0047c11 */ /* 0x000fc6000f8208ff */
[----:B------:R-:W-:Y:S01]  /*2700*/  FFMA R24, R24, R154, R5 ;  /* 0x0000009a18187223 */ /* 0x000fe20000000005 */
[----:B------:R-:W-:Y:S02]  /*2710*/  LEA.HI.X R5, R160, UR5, R171, 0x1, P1 ;  /* 0x00000005a0057c11 */ /* 0x000fe400088f0cab */
[----:B------:R-:W-:Y:S02]  /*2720*/  ISETP.GT.AND P1, PT, R3, 0x1, PT ;  /* 0x000000010300780c */ /* 0x000fe40003f24270 */
[----:B------:R-:W-:Y:S02]  /*2730*/  F2FP.F16.F32.PACK_AB R24, RZ, R24 ;  /* 0x00000018ff18723e */ /* 0x000fe400000000ff */
[----:B------:R-:W-:-:S03]  /*2740*/  ISETP.GT.AND P2, PT, R0, RZ, P1 ;  /* 0x000000ff0000720c */ /* 0x000fc60000f44270 */
[----:B------:R0:W-:Y:S10]  /*2750*/  @P3 STG.E.U16 desc[UR36][R4.64], R24 ;  /* 0x0000001804003986 */ /* 0x0001f4000c101524 */
[----:B------:R-:W-:Y:S05]  /*2760*/  @!P2 BRA `(.L_x_37) ;  /* 0x000000000004a947 */ /* 0x000fea0003800000 */
[----:B------:R1:W5:Y:S02]  /*2770*/  LDG.E.LTC128B.U16 R15, desc[UR36][R6.64+0x2] ;  /* 0x00000224060f7981 */ /* 0x000364000c1e1520 */
.L_x_37:
[----:B------:R-:W-:Y:S05]  /*2780*/  BSYNC B1 ;  /* 0x0000000000017941 */ /* 0x000fea0003800000 */
.L_x_36:
[----:B-----5:R-:W-:Y:S01]  /*2790*/  HADD2.F32 R20, -RZ, R15.H0_H0 ;  /* 0x2000000fff147230 */ /* 0x020fe20000004100 */
[----:B------:R-:W-:Y:S01]  /*27a0*/  ISETP.GT.AND P0, PT, R0, 0x8, P0 ;  /* 0x000000080000780c */ /* 0x000fe20000704270 */
[----:B------:R-:W-:Y:S01]  /*27b0*/  IMAD.WIDE.U32 R158, R169, R166, R158 ;  /* 0x000000a6a99e7225 */ /* 0x000fe200078e009e */
[----:B------:R-:W-:-:S03]  /*27c0*/  PRMT R152, R15, 0x7610, R152 ;  /* 0x000076100f987816 */ /* 0x000fc60000000098 */
[----:B------:R-:W-:Y:S01]  /*27d0*/  FMUL R20, R20, R155 ;  /* 0x0000009b14147220 */ /* 0x000fe20000400000 */
[----:B------:R-:W-:Y:S01]  /*27e0*/  IMAD.IADD R165, R165, 0x1, R159 ;  /* 0x00000001a5a57824 */ /* 0x000fe200078e029f */
[----:B------:R-:W-:Y:S02]  /*27f0*/  IADD3 R162, P3, R162, R158, RZ ;  /* 0x0000009ea2a27210 */ /* 0x000fe40007f7e0ff */
[----:B------:R-:W-:-:S03]  /*2800*/  FFMA R25, R25, R154, R20 ;  /* 0x0000009a19197223 */ /* 0x000fc60000000014 */
[----:B------:R-:W-:Y:S01]  /*2810*/  IMAD.X R21, R165, 0x1, R21, P3 ;  /* 0x00000001a5157824 */ /* 0x000fe200018e0615 */
[C---:B------:R-:W-:Y:S02]  /*2820*/  LEA R20, P3, R162.reuse, R12, 0x1 ;  /* 0x0000000ca2147211 */ /* 0x040fe400078608ff */
[----:B------:R-:W-:Y:S02]  /*2830*/  F2FP.F16.F32.PACK_AB R25, RZ, R25 ;  /* 0x00000019ff19723e */ /* 0x000fe400000000ff */
[----:B------:R-:W-:Y:S02]  /*2840*/  LEA.HI.X R21, R162, R13, R21, 0x1, P3 ;  /* 0x0000000da2157211 */ /* 0x000fe400018f0c15 */
[----:B------:R-:W-:-:S05]  /*2850*/  PRMT R159, R25, 0x7610, R159 ;  /* 0x00007610199f7816 */ /* 0x000fca000000009f */
[----:B------:R2:W-:Y:S04]  /*2860*/  @P2 STG.E.U16 desc[UR36][R4.64+0x2], R159 ;  /* 0x0000029f04002986 */ /* 0x0005e8000c101524 */
[----:B------:R-:W0:Y:S01]  /*2870*/  @P0 LDG.E.LTC128B.U16 R152, desc[UR36][R20.64] ;  /* 0x0000002414980981 */ /* 0x000e22000c1e1520 */
[----:B------:R-:W-:Y:S01]  /*2880*/  IADD3 R8, P2, R8, R158, RZ ;  /* 0x0000009e08087210 */ /* 0x000fe20007f5e0ff */
[----:B------:R-:W-:Y:S01]  /*2890*/  BSSY B1, `(.L_x_38) ;  /* 0x0000011000017945 */ /* 0x000fe20003800000 */
[----:B------:R-:W-:Y:S02]  /*28a0*/  SHF.L.U64.HI R11, R10, 0x4, R11 ;  /* 0x000000040a0b7819 */ /* 0x000fe4000001020b */
[----:B------:R-:W-:Y:S01]  /*28b0*/  ISETP.GT.AND P1, PT, R0, 0x8, P1 ;  /* 0x000000080000780c */ /* 0x000fe20000f24270 */
[----:B------:R-:W-:Y:S01]  /*28c0*/  IMAD.X R9, R9, 0x1, R165, P2 ;  /* 0x0000000109097824 */ /* 0x000fe200010e06a5 */
[----:B------:R-:W-:Y:S01]  /*28d0*/  LEA R10, P2, R10, R4, 0x4 ;  /* 0x000000040a0a7211 */ /* 0x000fe200078420ff */
[----:B------:R-:W-:-:S04]  /*28e0*/  IMAD.WIDE.U32 R14, R23, R14, R8 ;  /* 0x0000000e170e7225 */ /* 0x000fc800078e0008 */
[----:B------:R-:W-:Y:S01]  /*28f0*/  IMAD.X R11, R11, 0x1, R5, P2 ;  /* 0x000000010b0b7824 */ /* 0x000fe200010e0605 */
[----:B------:R-:W-:Y:S01]  /*2900*/  LEA R8, P3, R14, R12, 0x1 ;  /* 0x0000000c0e087211 */ /* 0x000fe200078608ff */
[----:B------:R-:W-:-:S05]  /*2910*/  IMAD.IADD R9, R161, 0x1, R15 ;  /* 0x00000001a1097824 */ /* 0x000fca00078e020f */
[----:B------:R-:W-:Y:S01]  /*2920*/  LEA.HI.X R9, R14, R13, R9, 0x1, P3 ;  /* 0x0000000d0e097211 */ /* 0x000fe200018f0c09 */
[----:B0-----:R-:W-:-:S05]  /*2930*/  HADD2.F32 R24, -RZ, R152.H0_H0 ;  /* 0x20000098ff187230 */ /* 0x001fca0000004100 */
[----:B------:R-:W-:-:S04]  /*2940*/  FMUL R25, R24, R155 ;  /* 0x0000009b18197220 */ /* 0x000fc80000400000 */
[----:B------:R-:W-:-:S05]  /*2950*/  FFMA R25, R26, R154, R25 ;  /* 0x0000009a1a197223 */ /* 0x000fca0000000019 */
[----:B------:R-:W-:-:S05]  /*2960*/  F2FP.F16.F32.PACK_AB R25, RZ, R25 ;  /* 0x00000019ff19723e */ /* 0x000fca00000000ff */
[----:B------:R2:W-:Y:S01]  /*2970*/  @P0 STG.E.U16 desc[UR36][R10.64], R25 ;  /* 0x000000190a000986 */ /* 0x0005e2000c101524 */
[----:B------:R-:W-:Y:S05]  /*2980*/  @!P1 BRA `(.L_x_39) ;  /* 0x0000000000049947 */ /* 0x000fea0003800000 */
[----:B------:R0:W5:Y:S02]  /*2990*/  LDG.E.LTC128B.U16 R152, desc[UR36][R8.64+0x2] ;  /* 0x0000022408987981 */ /* 0x000164000c1e1520 */
.L_x_39:
[----:B------:R-:W-:Y:S05]  /*29a0*/  BSYNC B1 ;  /* 0x0000000000017941 */ /* 0x000fea0003800000 */
.L_x_38:
[----:B-----5:R-:W-:Y:S01]  /*29b0*/  HADD2.F32 R12, -RZ, R152.H0_H0 ;  /* 0x20000098ff0c7230 */ /* 0x020fe20000004100 */
[----:B------:R-:W-:Y:S01]  /*29c0*/  ISETP.GT.AND P0, PT, R3, 0x8, PT ;  /* 0x000000080300780c */ /* 0x000fe20003f04270 */
[----:B------:R-:W-:Y:S03]  /*29d0*/  BSSY B1, `(.L_x_40) ;  /* 0x0000008000017945 */ /* 0x000fe60003800000 */
[----:B------:R-:W-:Y:S01]  /*29e0*/  FMUL R12, R12, R155 ;  /* 0x0000009b0c0c7220 */ /* 0x000fe20000400000 */
[----:B------:R-:W-:-:S03]  /*29f0*/  ISETP.GT.AND P2, PT, R0, RZ, P0 ;  /* 0x000000ff0000720c */ /* 0x000fc60000744270 */
[----:B------:R-:W-:-:S05]  /*2a00*/  FFMA R12, R27, R154, R12 ;  /* 0x0000009a1b0c7223 */ /* 0x000fca000000000c */
[----:B------:R-:W-:-:S05]  /*2a10*/  F2FP.F16.F32.PACK_AB R12, RZ, R12 ;  /* 0x0000000cff0c723e */ /* 0x000fca00000000ff */
[----:B------:R3:W-:Y:S01]  /*2a20*/  @P1 STG.E.U16 desc[UR36][R10.64+0x2], R12 ;  /* 0x0000020c0a001986 */ /* 0x0007e2000c101524 */
[----:B------:R-:W-:Y:S05]  /*2a30*/  @!P2 BRA `(.L_x_41) ;  /* 0x000000000004a947 */ /* 0x000fea0003800000 */
[----:B------:R4:W5:Y:S02]  /*2a40*/  LDG.E.LTC128B.U16 R152, desc[UR36][R6.64+0x10] ;  /* 0x0000102406987981 */ /* 0x000964000c1e1520 */
.L_x_41:
[----:B------:R-:W-:Y:S05]  /*2a50*/  BSYNC B1 ;  /* 0x0000000000017941 */ /* 0x000fea0003800000 */
.L_x_40:
[----:B---3-5:R-:W-:Y:S01]  /*2a60*/  HADD2.F32 R12, -RZ, R152.H0_H0 ;  /* 0x20000098ff0c7230 */ /* 0x028fe20000004100 */
        /* <DEDUP_REMOVED lines=9> */
.L_x_43:
[----:B------:R-:W-:Y:S05]  /*2b00*/  BSYNC B1 ;  /* 0x0000000000017941 */ /* 0x000fea0003800000 */
.L_x_42:
[----:B-----5:R-:W-:Y:S01]  /*2b10*/  HADD2.F32 R12, -RZ, R152.H0_H0 ;  /* 0x20000098ff0c7230 */ /* 0x020fe20000004100 */
[----:B------:R-:W-:Y:S01]  /*2b20*/  ISETP.GT.AND P0, PT, R0, 0x8, P0 ;  /* 0x000000080000780c */ /* 0x000fe20000704270 */
[----:B------:R-:W-:Y:S03]  /*2b30*/  BSSY B1, `(.L_x_44) ;  /* 0x0000007000017945 */ /* 0x000fe60003800000 */
[----:B------:R-:W-:-:S04]  /*2b40*/  FMUL R12, R12, R155 ;  /* 0x0000009b0c0c7220 */ /* 0x000fc80000400000 */
[----:B------:R-:W-:-:S05]  /*2b50*/  FFMA R12, R29, R154, R12 ;  /* 0x0000009a1d0c7223 */ /* 0x000fca000000000c */
[----:B------:R-:W-:-:S05]  /*2b60*/  F2FP.F16.F32.PACK_AB R12, RZ, R12 ;  /* 0x0000000cff0c723e */ /* 0x000fca00000000ff */
[----:B------:R0:W-:Y:S01]  /*2b70*/  @P3 STG.E.U16 desc[UR36][R4.64+0x12], R12 ;  /* 0x0000120c04003986 */ /* 0x0001e2000c101524 */
[----:B------:R-:W-:Y:S05]  /*2b80*/  @!P0 BRA `(.L_x_45) ;  /* 0x0000000000048947 */ /* 0x000fea0003800000 */
[----:B------:R0:W5:Y:S02]  /*2b90*/  LDG.E.LTC128B.U16 R152, desc[UR36][R8.64+0x10] ;  /* 0x0000102408987981 */ /* 0x000164000c1e1520 */
.L_x_45:
[----:B------:R-:W-:Y:S05]  /*2ba0*/  BSYNC B1 ;  /* 0x0000000000017941 */ /* 0x000fea0003800000 */
.L_x_44:
[----:B0----5:R-:W-:Y:S01]  /*2bb0*/  HADD2.F32 R12, -RZ, R152.H0_H0 ;  /* 0x20000098ff0c7230 */ /* 0x021fe20000004100 */
[----:B------:R-:W-:Y:S01]  /*2bc0*/  ISETP.GT.AND P1, PT, R0, 0x8, P1 ;  /* 0x000000080000780c */ /* 0x000fe20000f24270 */
[----:B------:R-:W-:Y:S03]  /*2bd0*/  BSSY B1, `(.L_x_46) ;  /* 0x0000007000017945 */ /* 0x000fe60003800000 */
[----:B---3--:R-:W-:-:S04]  /*2be0*/  FMUL R13, R12, R155 ;  /* 0x0000009b0c0d7220 */ /* 0x008fc80000400000 */
[----:B------:R-:W-:-:S05]  /*2bf0*/  FFMA R13, R30, R154, R13 ;  /* 0x0000009a1e0d7223 */ /* 0x000fca000000000d */
[----:B------:R-:W-:-:S05]  /*2c00*/  F2FP.F16.F32.PACK_AB R13, RZ, R13 ;  /* 0x0000000dff0d723e */ /* 0x000fca00000000ff */
[----:B------:R0:W-:Y:S01]  /*2c10*/  @P0 STG.E.U16 desc[UR36][R10.64+0x10], R13 ;  /* 0x0000100d0a000986 */ /* 0x0001e2000c101524 */
[----:B------:R-:W-:Y:S05]  /*2c20*/  @!P1 BRA `(.L_x_47) ;  /* 0x0000000000049947 */ /* 0x000fea0003800000 */
[----:B------:R3:W5:Y:S02]  /*2c30*/  LDG.E.LTC128B.U16 R152, desc[UR36][R8.64+0x12] ;  /* 0x0000122408987981 */ /* 0x000764000c1e1520 */
.L_x_47:
[----:B------:R-:W-:Y:S05]  /*2c40*/  BSYNC B1 ;  /* 0x0000000000017941 */ /* 0x000fea0003800000 */
.L_x_46:
        /* <DEDUP_REMOVED lines=10> */
.L_x_49:
[----:B------:R-:W-:Y:S05]  /*2cf0*/  BSYNC B1 ;  /* 0x0000000000017941 */ /* 0x000fea0003800000 */
.L_x_48:
[----:B0----5:R-:W-:Y:S01]  /*2d00*/  HADD2.F32 R12, -RZ, R152.H0_H0 ;  /* 0x20000098ff0c7230 */ /* 0x021fe20000004100 */
        /* <DEDUP_REMOVED lines=9> */
.L_x_51:
[----:B------:R-:W-:Y:S05]  /*2da0*/  BSYNC B1 ;  /* 0x0000000000017941 */ /* 0x000fea0003800000 */
.L_x_50:
        /* <DEDUP_REMOVED lines=9> */
.L_x_53:
[----:B------:R-:W-:Y:S05]  /*2e40*/  BSYNC B1 ;  /* 0x0000000000017941 */ /* 0x000fea0003800000 */
.L_x_52:
[----:B0----5:R-:W-:Y:S01]  /*2e50*/  HADD2.F32 R12, -RZ, R152.H0_H0 ;  /* 0x20000098ff0c7230 */ /* 0x021fe20000004100 */
        /* <DEDUP_REMOVED lines=8> */
.L_x_55:
[----:B------:R-:W-:Y:S05]  /*2ee0*/  BSYNC B1 ;  /* 0x0000000000017941 */ /* 0x000fea0003800000 */
.L_x_54:
        /* <DEDUP_REMOVED lines=10> */
.L_x_57:
[----:B------:R-:W-:Y:S05]  /*2f90*/  BSYNC B1 ;  /* 0x0000000000017941 */ /* 0x000fea0003800000 */
.L_x_56:
        /* <DEDUP_REMOVED lines=10> */
.L_x_59:
[----:B------:R-:W-:Y:S05]  /*3040*/  BSYNC B1 ;  /* 0x0000000000017941 */ /* 0x000fea0003800000 */
.L_x_58:
        /* <DEDUP_REMOVED lines=9> */
.L_x_61:
[----:B------:R-:W-:Y:S05]  /*30e0*/  BSYNC B1 ;  /* 0x0000000000017941 */ /* 0x000fea0003800000 */
.L_x_60:
        /* <DEDUP_REMOVED lines=9> */
.L_x_63:
[----:B------:R-:W-:Y:S05]  /*3180*/  BSYNC B1 ;  /* 0x0000000000017941 */ /* 0x000fea0003800000 */
.L_x_62:
        /* <DEDUP_REMOVED lines=10> */
.L_x_65:
[----:B------:R-:W-:Y:S05]  /*3230*/  BSYNC B1 ;  /* 0x0000000000017941 */ /* 0x000fea0003800000 */
.L_x_64:
        /* <DEDUP_REMOVED lines=10> */
.L_x_67:
[----:B------:R-:W-:Y:S05]  /*32e0*/  BSYNC B1 ;  /* 0x0000000000017941 */ /* 0x000fea0003800000 */
.L_x_66:
        /* <DEDUP_REMOVED lines=9> */
.L_x_69:
[----:B------:R-:W-:Y:S05]  /*3380*/  BSYNC B1 ;  /* 0x0000000000017941 */ /* 0x000fea0003800000 */
.L_x_68:
        /* <DEDUP_REMOVED lines=9> */
.L_x_71:
[----:B------:R-:W-:Y:S05]  /*3420*/  BSYNC B1 ;  /* 0x0000000000017941 */ /* 0x000fea0003800000 */
.L_x_70:
        /* <DEDUP_REMOVED lines=10> */
.L_x_73:
[----:B------:R-:W-:Y:S05]  /*34d0*/  BSYNC B1 ;  /* 0x0000000000017941 */ /* 0x000fea0003800000 */
.L_x_72:
        /* <DEDUP_REMOVED lines=10> */
.L_x_75:
[----:B------:R-:W-:Y:S05]  /*3580*/  BSYNC B1 ;  /* 0x0000000000017941 */ /* 0x000fea0003800000 */
.L_x_74:
        /* <DEDUP_REMOVED lines=9> */
.L_x_77:
[----:B------:R-:W-:Y:S05]  /*3620*/  BSYNC B1 ;  /* 0x0000000000017941 */ /* 0x000fea0003800000 */
.L_x_76:
        /* <DEDUP_REMOVED lines=9> */
.L_x_79:
[----:B------:R-:W-:Y:S05]  /*36c0*/  BSYNC B1 ;  /* 0x0000000000017941 */ /* 0x000fea0003800000 */
.L_x_78:
        /* <DEDUP_REMOVED lines=10> */
.L_x_81:
[----:B------:R-:W-:Y:S05]  /*3770*/  BSYNC B1 ;  /* 0x0000000000017941 */ /* 0x000fea0003800000 */
.L_x_80:
        /* <DEDUP_REMOVED lines=10> */
.L_x_83:
[----:B------:R-:W-:Y:S05]  /*3820*/  BSYNC B1 ;  /* 0x0000000000017941 */ /* 0x000fea0003800000 */
.L_x_82:
        /* <DEDUP_REMOVED lines=9> */
.L_x_85:
[----:B------:R-:W-:Y:S05]  /*38c0*/  BSYNC B1 ;  /* 0x0000000000017941 */ /* 0x000fea0003800000 */
.L_x_84:
        /* <DEDUP_REMOVED lines=9> */
.L_x_87:
[----:B------:R-:W-:Y:S05]  /*3960*/  BSYNC B1 ;  /* 0x0000000000017941 */ /* 0x000fea0003800000 */
.L_x_86:
        /* <DEDUP_REMOVED lines=10> */
.L_x_89:
[----:B------:R-:W-:Y:S05]  /*3a10*/  BSYNC B1 ;  /* 0x0000000000017941 */ /* 0x000fea0003800000 */
.L_x_88:
        /* <DEDUP_REMOVED lines=10> */
.L_x_91:
[----:B------:R-:W-:Y:S05]  /*3ac0*/  BSYNC B1 ;  /* 0x0000000000017941 */ /* 0x000fea0003800000 */
.L_x_90:
        /* <DEDUP_REMOVED lines=9> */
.L_x_93:
[----:B------:R-:W-:Y:S05]  /*3b60*/  BSYNC B1 ;  /* 0x0000000000017941 */ /* 0x000fea0003800000 */
.L_x_92:
        /* <DEDUP_REMOVED lines=9> */
.L_x_95:
[----:B------:R-:W-:Y:S05]  /*3c00*/  BSYNC B1 ;  /* 0x0000000000017941 */ /* 0x000fea0003800000 */
.L_x_94:
        /* <DEDUP_REMOVED lines=10> */
.L_x_97:
[----:B------:R-:W-:Y:S05]  /*3cb0*/  BSYNC B1 ;  /* 0x0000000000017941 */ /* 0x000fea0003800000 */
.L_x_96:
        /* <DEDUP_REMOVED lines=10> */
.L_x_99:
[----:B------:R-:W-:Y:S05]  /*3d60*/  BSYNC B1 ;  /* 0x0000000000017941 */ /* 0x000fea0003800000 */
.L_x_98:
        /* <DEDUP_REMOVED lines=9> */
.L_x_101:
[----:B------:R-:W-:Y:S05]  /*3e00*/  BSYNC B1 ;  /* 0x0000000000017941 */ /* 0x000fea0003800000 */
.L_x_100:
        /* <DEDUP_REMOVED lines=9> */
.L_x_103:
[----:B------:R-:W-:Y:S05]  /*3ea0*/  BSYNC B1 ;  /* 0x0000000000017941 */ /* 0x000fea0003800000 */
.L_x_102:
        /* <DEDUP_REMOVED lines=10> */
.L_x_105:
[----:B------:R-:W-:Y:S05]  /*3f50*/  BSYNC B1 ;  /* 0x0000000000017941 */ /* 0x000fea0003800000 */
.L_x_104:
        /* <DEDUP_REMOVED lines=10> */
.L_x_107:
[----:B------:R-:W-:Y:S05]  /*4000*/  BSYNC B1 ;  /* 0x0000000000017941 */ /* 0x000fea0003800000 */
.L_x_106:
        /* <DEDUP_REMOVED lines=9> */
.L_x_109:
[----:B------:R-:W-:Y:S05]  /*40a0*/  BSYNC B1 ;  /* 0x0000000000017941 */ /* 0x000fea0003800000 */
.L_x_108:
        /* <DEDUP_REMOVED lines=9> */
.L_x_111:
[----:B------:R-:W-:Y:S05]  /*4140*/  BSYNC B1 ;  /* 0x0000000000017941 */ /* 0x000fea0003800000 */
.L_x_110:
        /* <DEDUP_REMOVED lines=10> */
.L_x_113:
[----:B------:R-:W-:Y:S05]  /*41f0*/  BSYNC B1 ;  /* 0x0000000000017941 */ /* 0x000fea0003800000 */
.L_x_112:
        /* <DEDUP_REMOVED lines=10> */
.L_x_115:
[----:B------:R-:W-:Y:S05]  /*42a0*/  BSYNC B1 ;  /* 0x0000000000017941 */ /* 0x000fea0003800000 */
.L_x_114:
        /* <DEDUP_REMOVED lines=9> */
.L_x_117:
[----:B------:R-:W-:Y:S05]  /*4340*/  BSYNC B1 ;  /* 0x0000000000017941 */ /* 0x000fea0003800000 */
.L_x_116:
        /* <DEDUP_REMOVED lines=9> */
.L_x_119:
[----:B------:R-:W-:Y:S05]  /*43e0*/  BSYNC B1 ;  /* 0x0000000000017941 */ /* 0x000fea0003800000 */
.L_x_118:
        /* <DEDUP_REMOVED lines=10> */
.L_x_121:
[----:B------:R-:W-:Y:S05]  /*4490*/  BSYNC B1 ;  /* 0x0000000000017941 */ /* 0x000fea0003800000 */
.L_x_120:
        /* <DEDUP_REMOVED lines=10> */
.L_x_123:
[----:B------:R-:W-:Y:S05]  /*4540*/  BSYNC B1 ;  /* 0x0000000000017941 */ /* 0x000fea0003800000 */
.L_x_122:
        /* <DEDUP_REMOVED lines=9> */
.L_x_125:
[----:B------:R-:W-:Y:S05]  /*45e0*/  BSYNC B1 ;  /* 0x0000000000017941 */ /* 0x000fea0003800000 */
.L_x_124:
        /* <DEDUP_REMOVED lines=9> */
.L_x_127:
[----:B------:R-:W-:Y:S05]  /*4680*/  BSYNC B1 ;  /* 0x0000000000017941 */ /* 0x000fea0003800000 */
.L_x_126:
        /* <DEDUP_REMOVED lines=10> */
.L_x_129:
[----:B------:R-:W-:Y:S05]  /*4730*/  BSYNC B1 ;  /* 0x0000000000017941 */ /* 0x000fea0003800000 */
.L_x_128:
        /* <DEDUP_REMOVED lines=10> */
.L_x_131:
[----:B------:R-:W-:Y:S05]  /*47e0*/  BSYNC B1 ;  /* 0x0000000000017941 */ /* 0x000fea0003800000 */
.L_x_130:
        /* <DEDUP_REMOVED lines=9> */
.L_x_133:
[----:B------:R-:W-:Y:S05]  /*4880*/  BSYNC B1 ;  /* 0x0000000000017941 */ /* 0x000fea0003800000 */
.L_x_132:
        /* <DEDUP_REMOVED lines=9> */
.L_x_135:
[----:B------:R-:W-:Y:S05]  /*4920*/  BSYNC B1 ;  /* 0x0000000000017941 */ /* 0x000fea0003800000 */
.L_x_134:
        /* <DEDUP_REMOVED lines=10> */
.L_x_137:
[----:B------:R-:W-:Y:S05]  /*49d0*/  BSYNC B1 ;  /* 0x0000000000017941 */ /* 0x000fea0003800000 */
.L_x_136:
        /* <DEDUP_REMOVED lines=10> */
.L_x_139:
[----:B------:R-:W-:Y:S05]  /*4a80*/  BSYNC B1 ;  /* 0x0000000000017941 */ /* 0x000fea0003800000 */
.L_x_138:
        /* <DEDUP_REMOVED lines=9> */
.L_x_141:
[----:B------:R-:W-:Y:S05]  /*4b20*/  BSYNC B1 ;  /* 0x0000000000017941 */ /* 0x000fea0003800000 */
.L_x_140:
        /* <DEDUP_REMOVED lines=9> */
.L_x_143:
[----:B------:R-:W-:Y:S05]  /*4bc0*/  BSYNC B1 ;  /* 0x0000000000017941 */ /* 0x000fea0003800000 */
.L_x_142:
        /* <DEDUP_REMOVED lines=10> */
.L_x_145:
[----:B------:R-:W-:Y:S05]  /*4c70*/  BSYNC B1 ;  /* 0x0000000000017941 */ /* 0x000fea0003800000 */
.L_x_144:
        /* <DEDUP_REMOVED lines=10> */
.L_x_147:
[----:B------:R-:W-:Y:S05]  /*4d20*/  BSYNC B1 ;  /* 0x0000000000017941 */ /* 0x000fea0003800000 */
.L_x_146:
        /* <DEDUP_REMOVED lines=9> */
.L_x_149:
[----:B------:R-:W-:Y:S05]  /*4dc0*/  BSYNC B1 ;  /* 0x0000000000017941 */ /* 0x000fea0003800000 */
.L_x_148:
        /* <DEDUP_REMOVED lines=9> */
.L_x_151:
[----:B------:R-:W-:Y:S05]  /*4e60*/  BSYNC B1 ;  /* 0x0000000000017941 */ /* 0x000fea0003800000 */
.L_x_150:
        /* <DEDUP_REMOVED lines=10> */
.L_x_153:
[----:B------:R-:W-:Y:S05]  /*4f10*/  BSYNC B1 ;  /* 0x0000000000017941 */ /* 0x000fea0003800000 */
.L_x_152:
        /* <DEDUP_REMOVED lines=10> */
.L_x_155:
[----:B------:R-:W-:Y:S05]  /*4fc0*/  BSYNC B1 ;  /* 0x0000000000017941 */ /* 0x000fea0003800000 */
.L_x_154:
        /* <DEDUP_REMOVED lines=9> */
.L_x_157:
[----:B------:R-:W-:Y:S05]  /*5060*/  BSYNC B1 ;  /* 0x0000000000017941 */ /* 0x000fea0003800000 */
.L_x_156:
        /* <DEDUP_REMOVED lines=9> */
.L_x_159:
[----:B------:R-:W-:Y:S05]  /*5100*/  BSYNC B1 ;  /* 0x0000000000017941 */ /* 0x000fea0003800000 */
.L_x_158:
        /* <DEDUP_REMOVED lines=10> */
.L_x_161:
[----:B------:R-:W-:Y:S05]  /*51b0*/  BSYNC B1 ;  /* 0x0000000000017941 */ /* 0x000fea0003800000 */
.L_x_160:
        /* <DEDUP_REMOVED lines=10> */
.L_x_163:
[----:B------:R-:W-:Y:S05]  /*5260*/  BSYNC B1 ;  /* 0x0000000000017941 */ /* 0x000fea0003800000 */
.L_x_162:
        /* <DEDUP_REMOVED lines=9> */
.L_x_165:
[----:B------:R-:W-:Y:S05]  /*5300*/  BSYNC B1 ;  /* 0x0000000000017941 */ /* 0x000fea0003800000 */
.L_x_164:
        /* <DEDUP_REMOVED lines=9> */
.L_x_167:
[----:B------:R-:W-:Y:S05]  /*53a0*/  BSYNC B1 ;  /* 0x0000000000017941 */ /* 0x000fea0003800000 */
.L_x_166:
        /* <DEDUP_REMOVED lines=10> */
.L_x_169:
[----:B------:R-:W-:Y:S05]  /*5450*/  BSYNC B1 ;  /* 0x0000000000017941 */ /* 0x000fea0003800000 */
.L_x_168:
        /* <DEDUP_REMOVED lines=10> */
.L_x_171:
[----:B------:R-:W-:Y:S05]  /*5500*/  BSYNC B1 ;  /* 0x0000000000017941 */ /* 0x000fea0003800000 */
.L_x_170:
        /* <DEDUP_REMOVED lines=9> */
.L_x_173:
[----:B------:R-:W-:Y:S05]  /*55a0*/  BSYNC B1 ;  /* 0x0000000000017941 */ /* 0x000fea0003800000 */
.L_x_172:
        /* <DEDUP_REMOVED lines=9> */
.L_x_175:
[----:B------:R-:W-:Y:S05]  /*5640*/  BSYNC B1 ;  /* 0x0000000000017941 */ /* 0x000fea0003800000 */
.L_x_174:
        /* <DEDUP_REMOVED lines=10> */
.L_x_177:
[----:B------:R-:W-:Y:S05]  /*56f0*/  BSYNC B1 ;  /* 0x0000000000017941 */ /* 0x000fea0003800000 */
.L_x_176:
        /* <DEDUP_REMOVED lines=10> */
.L_x_179:
[----:B------:R-:W-:Y:S05]  /*57a0*/  BSYNC B1 ;  /* 0x0000000000017941 */ /* 0x000fea0003800000 */
.L_x_178:
        /* <DEDUP_REMOVED lines=9> */
.L_x_181:
[----:B------:R-:W-:Y:S05]  /*5840*/  BSYNC B1 ;  /* 0x0000000000017941 */ /* 0x000fea0003800000 */
.L_x_180:
        /* <DEDUP_REMOVED lines=9> */
.L_x_183:
[----:B------:R-:W-:Y:S05]  /*58e0*/  BSYNC B1 ;  /* 0x0000000000017941 */ /* 0x000fea0003800000 */
.L_x_182:
        /* <DEDUP_REMOVED lines=10> */
.L_x_185:
[----:B------:R-:W-:Y:S05]  /*5990*/  BSYNC B1 ;  /* 0x0000000000017941 */ /* 0x000fea0003800000 */
.L_x_184:
        /* <DEDUP_REMOVED lines=10> */
.L_x_187:
[----:B------:R-:W-:Y:S05]  /*5a40*/  BSYNC B1 ;  /* 0x0000000000017941 */ /* 0x000fea0003800000 */
.L_x_186:
        /* <DEDUP_REMOVED lines=9> */
.L_x_189:
[----:B------:R-:W-:Y:S05]  /*5ae0*/  BSYNC B1 ;  /* 0x0000000000017941 */ /* 0x000fea0003800000 */
.L_x_188:
        /* <DEDUP_REMOVED lines=9> */
.L_x_191:
[----:B------:R-:W-:Y:S05]  /*5b80*/  BSYNC B1 ;  /* 0x0000000000017941 */ /* 0x000fea0003800000 */
.L_x_190:
        /* <DEDUP_REMOVED lines=10> */
.L_x_193:
[----:B------:R-:W-:Y:S05]  /*5c30*/  BSYNC B1 ;  /* 0x0000000000017941 */ /* 0x000fea0003800000 */
.L_x_192:
        /* <DEDUP_REMOVED lines=10> */
.L_x_195:
[----:B------:R-:W-:Y:S05]  /*5ce0*/  BSYNC B1 ;  /* 0x0000000000017941 */ /* 0x000fea0003800000 */
.L_x_194:
        /* <DEDUP_REMOVED lines=9> */
.L_x_197:
[----:B------:R-:W-:Y:S05]  /*5d80*/  BSYNC B1 ;  /* 0x0000000000017941 */ /* 0x000fea0003800000 */
.L_x_196:
        /* <DEDUP_REMOVED lines=9> */
.L_x_199:
[----:B------:R-:W-:Y:S05]  /*5e20*/  BSYNC B1 ;  /* 0x0000000000017941 */ /* 0x000fea0003800000 */
.L_x_198:
        /* <DEDUP_REMOVED lines=10> */
.L_x_201:
[----:B------:R-:W-:Y:S05]  /*5ed0*/  BSYNC B1 ;  /* 0x0000000000017941 */ /* 0x000fea0003800000 */
.L_x_200:
        /* <DEDUP_REMOVED lines=10> */
.L_x_203:
[----:B------:R-:W-:Y:S05]  /*5f80*/  BSYNC B1 ;  /* 0x0000000000017941 */ /* 0x000fea0003800000 */
.L_x_202:
        /* <DEDUP_REMOVED lines=9> */
.L_x_205:
[----:B------:R-:W-:Y:S05]  /*6020*/  BSYNC B1 ;  /* 0x0000000000017941 */ /* 0x000fea0003800000 */
.L_x_204:
        /* <DEDUP_REMOVED lines=9> */
.L_x_207:
[----:B------:R-:W-:Y:S05]  /*60c0*/  BSYNC B1 ;  /* 0x0000000000017941 */ /* 0x000fea0003800000 */
.L_x_206:
        /* <DEDUP_REMOVED lines=10> */
.L_x_209:
[----:B------:R-:W-:Y:S05]  /*6170*/  BSYNC B1 ;  /* 0x0000000000017941 */ /* 0x000fea0003800000 */
.L_x_208:
        /* <DEDUP_REMOVED lines=10> */
.L_x_211:
[----:B------:R-:W-:Y:S05]  /*6220*/  BSYNC B1 ;  /* 0x0000000000017941 */ /* 0x000fea0003800000 */
.L_x_210:
        /* <DEDUP_REMOVED lines=9> */
.L_x_213:
[----:B------:R-:W-:Y:S05]  /*62c0*/  BSYNC B1 ;  /* 0x0000000000017941 */ /* 0x000fea0003800000 */
.L_x_212:
        /* <DEDUP_REMOVED lines=9> */
.L_x_215:
[----:B------:R-:W-:Y:S05]  /*6360*/  BSYNC B1 ;  /* 0x0000000000017941 */ /* 0x000fea0003800000 */
.L_x_214:
        /* <DEDUP_REMOVED lines=10> */
.L_x_217:
[----:B------:R-:W-:Y:S05]  /*6410*/  BSYNC B1 ;  /* 0x0000000000017941 */ /* 0x000fea0003800000 */
.L_x_216:
        /* <DEDUP_REMOVED lines=10> */
.L_x_219:
[----:B------:R-:W-:Y:S05]  /*64c0*/  BSYNC B1 ;  /* 0x0000000000017941 */ /* 0x000fea0003800000 */
.L_x_218:
        /* <DEDUP_REMOVED lines=9> */
.L_x_221:
[----:B------:R-:W-:Y:S05]  /*6560*/  BSYNC B1 ;  /* 0x0000000000017941 */ /* 0x000fea0003800000 */
.L_x_220:
        /* <DEDUP_REMOVED lines=9> */
.L_x_223:
[----:B------:R-:W-:Y:S05]  /*6600*/  BSYNC B1 ;  /* 0x0000000000017941 */ /* 0x000fea0003800000 */
.L_x_222:
        /* <DEDUP_REMOVED lines=10> */
.L_x_225:
[----:B------:R-:W-:Y:S05]  /*66b0*/  BSYNC B1 ;  /* 0x0000000000017941 */ /* 0x000fea0003800000 */
.L_x_224:
        /* <DEDUP_REMOVED lines=10> */
.L_x_227:
[----:B------:R-:W-:Y:S05]  /*6760*/  BSYNC B1 ;  /* 0x0000000000017941 */ /* 0x000fea0003800000 */
.L_x_226:
        /* <DEDUP_REMOVED lines=9> */
.L_x_229:
[----:B------:R-:W-:Y:S05]  /*6800*/  BSYNC B1 ;  /* 0x0000000000017941 */ /* 0x000fea0003800000 */
.L_x_228:
        /* <DEDUP_REMOVED lines=9> */
.L_x_231:
[----:B------:R-:W-:Y:S05]  /*68a0*/  BSYNC B1 ;  /* 0x0000000000017941 */ /* 0x000fea0003800000 */
.L_x_230:
        /* <DEDUP_REMOVED lines=10> */
.L_x_233:
[----:B------:R-:W-:Y:S05]  /*6950*/  BSYNC B1 ;  /* 0x0000000000017941 */ /* 0x000fea0003800000 */
.L_x_232:
        /* <DEDUP_REMOVED lines=10> */
.L_x_235:
[----:B------:R-:W-:Y:S05]  /*6a00*/  BSYNC B1 ;  /* 0x0000000000017941 */ /* 0x000fea0003800000 */
.L_x_234:
        /* <DEDUP_REMOVED lines=9> */
.L_x_237:
[----:B------:R-:W-:Y:S05]  /*6aa0*/  BSYNC B1 ;  /* 0x0000000000017941 */ /* 0x000fea0003800000 */
.L_x_236:
        /* <DEDUP_REMOVED lines=9> */
.L_x_239:
[----:B------:R-:W-:Y:S05]  /*6b40*/  BSYNC B1 ;  /* 0x0000000000017941 */ /* 0x000fea0003800000 */
.L_x_238:
        /* <DEDUP_REMOVED lines=10> */
.L_x_241:
[----:B------:R-:W-:Y:S05]  /*6bf0*/  BSYNC B1 ;  /* 0x0000000000017941 */ /* 0x000fea0003800000 */
.L_x_240:
        /* <DEDUP_REMOVED lines=10> */
.L_x_243:
[----:B------:R-:W-:Y:S05]  /*6ca0*/  BSYNC B1 ;  /* 0x0000000000017941 */ /* 0x000fea0003800000 */
.L_x_242:
        /* <DEDUP_REMOVED lines=9> */
.L_x_245:
[----:B------:R-:W-:Y:S05]  /*6d40*/  BSYNC B1 ;  /* 0x0000000000017941 */ /* 0x000fea0003800000 */
.L_x_244:
        /* <DEDUP_REMOVED lines=9> */
.L_x_247:
[----:B------:R-:W-:Y:S05]  /*6de0*/  BSYNC B1 ;  /* 0x0000000000017941 */ /* 0x000fea0003800000 */
.L_x_246:
        /* <DEDUP_REMOVED lines=10> */
.L_x_249:
[----:B------:R-:W-:Y:S05]  /*6e90*/  BSYNC B1 ;  /* 0x0000000000017941 */ /* 0x000fea0003800000 */
.L_x_248:
        /* <DEDUP_REMOVED lines=10> */
.L_x_251:
[----:B------:R-:W-:Y:S05]  /*6f40*/  BSYNC B1 ;  /* 0x0000000000017941 */ /* 0x000fea0003800000 */
.L_x_250:
        /* <DEDUP_REMOVED lines=9> */
.L_x_253:
[----:B------:R-:W-:Y:S05]  /*6fe0*/  BSYNC B1 ;  /* 0x0000000000017941 */ /* 0x000fea0003800000 */
.L_x_252:
        /* <DEDUP_REMOVED lines=9> */
.L_x_255:
[----:B------:R-:W-:Y:S05]  /*7080*/  BSYNC B1 ;  /* 0x0000000000017941 */ /* 0x000fea0003800000 */
.L_x_254:
        /* <DEDUP_REMOVED lines=10> */
.L_x_257:
[----:B------:R-:W-:Y:S05]  /*7130*/  BSYNC B1 ;  /* 0x0000000000017941 */ /* 0x000fea0003800000 */
.L_x_256:
        /* <DEDUP_REMOVED lines=10> */
.L_x_259:
[----:B------:R-:W-:Y:S05]  /*71e0*/  BSYNC B1 ;  /* 0x0000000000017941 */ /* 0x000fea0003800000 */
.L_x_258:
        /* <DEDUP_REMOVED lines=9> */
.L_x_261:
[----:B------:R-:W-:Y:S05]  /*7280*/  BSYNC B1 ;  /* 0x0000000000017941 */ /* 0x000fea0003800000 */
.L_x_260:
        /* <DEDUP_REMOVED lines=9> */
.L_x_263:
[----:B------:R-:W-:Y:S05]  /*7320*/  BSYNC B1 ;  /* 0x0000000000017941 */ /* 0x000fea0003800000 */
.L_x_262:
        /* <DEDUP_REMOVED lines=10> */
.L_x_265:
[----:B------:R-:W-:Y:S05]  /*73d0*/  BSYNC B1 ;  /* 0x0000000000017941 */ /* 0x000fea0003800000 */
.L_x_264:
        /* <DEDUP_REMOVED lines=10> */
.L_x_267:
[----:B------:R-:W-:Y:S05]  /*7480*/  BSYNC B1 ;  /* 0x0000000000017941 */ /* 0x000fea0003800000 */
.L_x_266:
        /* <DEDUP_REMOVED lines=9> */
.L_x_269:
[----:B------:R-:W-:Y:S05]  /*7520*/  BSYNC B1 ;  /* 0x0000000000017941 */ /* 0x000fea0003800000 */
.L_x_268:
        /* <DEDUP_REMOVED lines=9> */
.L_x_271:
[----:B------:R-:W-:Y:S05]  /*75c0*/  BSYNC B1 ;  /* 0x0000000000017941 */ /* 0x000fea0003800000 */
.L_x_270:
        /* <DEDUP_REMOVED lines=10> */
.L_x_273:
[----:B------:R-:W-:Y:S05]  /*7670*/  BSYNC B1 ;  /* 0x0000000000017941 */ /* 0x000fea0003800000 */
.L_x_272:
        /* <DEDUP_REMOVED lines=10> */
.L_x_275:
[----:B------:R-:W-:Y:S05]  /*7720*/  BSYNC B1 ;  /* 0x0000000000017941 */ /* 0x000fea0003800000 */
.L_x_274:
        /* <DEDUP_REMOVED lines=9> */
.L_x_277:
[----:B------:R-:W-:Y:S05]  /*77c0*/  BSYNC B1 ;  /* 0x0000000000017941 */ /* 0x000fea0003800000 */
.L_x_276:
        /* <DEDUP_REMOVED lines=9> */
.L_x_279:
[----:B------:R-:W-:Y:S05]  /*7860*/  BSYNC B1 ;  /* 0x0000000000017941 */ /* 0x000fea0003800000 */
.L_x_278:
        /* <DEDUP_REMOVED lines=10> */
.L_x_281:
[----:B------:R-:W-:Y:S05]  /*7910*/  BSYNC B1 ;  /* 0x0000000000017941 */ /* 0x000fea0003800000 */
.L_x_280:
        /* <DEDUP_REMOVED lines=10> */
.L_x_283:
[----:B------:R-:W-:Y:S05]  /*79c0*/  BSYNC B1 ;  /* 0x0000000000017941 */ /* 0x000fea0003800000 */
.L_x_282:
[----:B01--45:R-:W-:Y:S01]  /*79d0*/  HADD2.F32 R6, -RZ, R152.H0_H0 ;  /* 0x20000098ff067230 */ /* 0x033fe20000004100 */
        /* <DEDUP_REMOVED lines=8> */
.L_x_285:
[----:B------:R-:W-:Y:S05]  /*7a60*/  BSYNC B1 ;  /* 0x0000000000017941 */ /* 0x000fea0003800000 */
.L_x_284:
[----:B0-2--5:R-:W-:Y:S01]  /*7a70*/  HADD2.F32 R4, -RZ, R152.H0_H0 ;  /* 0x20000098ff047230 */ /* 0x025fe20000004100 */
[----:B------:R-:W-:Y:S01]  /*7a80*/  ISETP.GT.AND P1, PT, R0, 0x8, P1 ;  /* 0x000000080000780c */ /* 0x000fe20000f24270 */
[----:B------:R-:W-:Y:S01]  /*7a90*/  @P0 IMAD.MOV.U32 R5, RZ, RZ, R11 ;  /* 0x000000ffff050224 */ /* 0x000fe200078e000b */
[----:B------:R-:W-:Y:S02]  /*7aa0*/  BSSY B1, `(.L_x_286) ;  /* 0x0000008000017945 */ /* 0x000fe40003800000 */
[----:B------:R-:W-:Y:S01]  /*7ab0*/  FMUL R3, R4, R155 ;  /* 0x0000009b04037220 */ /* 0x000fe20000400000 */
[----:B------:R-:W-:-:S03]  /*7ac0*/  @P0 IMAD.MOV.U32 R4, RZ, RZ, R10 ;  /* 0x000000ffff040224 */ /* 0x000fc600078e000a */
[----:B------:R-:W-:-:S05]  /*7ad0*/  FFMA R3, R150, R154, R3 ;  /* 0x0000009a96037223 */ /* 0x000fca0000000003 */
[----:B------:R-:W-:-:S05]  /*7ae0*/  F2FP.F16.F32.PACK_AB R3, RZ, R3 ;  /* 0x00000003ff03723e */ /* 0x000fca00000000ff */
[----:B------:R0:W-:Y:S01]  /*7af0*/  @P0 STG.E.U16 desc[UR36][R4.64+0x1f0], R3 ;  /* 0x0001f00304000986 */ /* 0x0001e2000c101524 */
[----:B------:R-:W-:Y:S05]  /*7b00*/  @!P1 BRA `(.L_x_287) ;  /* 0x0000000000049947 */ /* 0x000fea0003800000 */
[----:B------:R2:W5:Y:S02]  /*7b10*/  LDG.E.LTC128B.U16 R152, desc[UR36][R8.64+0x1f2] ;  /* 0x0001f22408987981 */ /* 0x000564000c1e1520 */
.L_x_287:
[----:B------:R-:W-:Y:S05]  /*7b20*/  BSYNC B1 ;  /* 0x0000000000017941 */ /* 0x000fea0003800000 */
.L_x_286:
[----:B------:R-:W-:Y:S05]  /*7b30*/  @!P1 BRA `(.L_x_288) ;  /* 0x0000002400309947 */ /* 0x000fea0003800000 */
[----:B-----5:R-:W-:-:S05]  /*7b40*/  HADD2.F32 R152, -RZ, R152.H0_H0 ;  /* 0x20000098ff987230 */ /* 0x020fca0000004100 */
[----:B------:R-:W-:-:S04]  /*7b50*/  FMUL R152, R152, R155 ;  /* 0x0000009b98987220 */ /* 0x000fc80000400000 */
[----:B------:R-:W-:-:S05]  /*7b60*/  FFMA R152, R151, R154, R152 ;  /* 0x0000009a97987223 */ /* 0x000fca0000000098 */
[----:B------:R-:W-:-:S05]  /*7b70*/  F2FP.F16.F32.PACK_AB R152, RZ, R152 ;  /* 0x00000098ff98723e */ /* 0x000fca00000000ff */
[----:B------:R4:W-:Y:S01]  /*7b80*/  STG.E.U16 desc[UR36][R10.64+0x1f2], R152 ;  /* 0x0001f2980a007986 */ /* 0x0009e2000c101524 */
[----:B------:R-:W-:Y:S05]  /*7b90*/  BRA `(.L_x_288) ;  /* 0x0000002400187947 */ /* 0x000fea0003800000 */
.L_x_35:
[----:B------:R-:W-:Y:S01]  /*7ba0*/  ISETP.GT.AND P2, PT, R3, 0x1, PT ;  /* 0x000000010300780c */ /* 0x000fe20003f44270 */
[----:B------:R-:W-:Y:S01]  /*7bb0*/  ULDC.64 UR4, c[0x0][0x5c0] ;  /* 0x0001700000047ab9 */ /* 0x000fe20000000a00 */
[-C--:B------:R-:W-:Y:S01]  /*7bc0*/  FMUL R24, R24, R154.reuse ;  /* 0x0000009a18187220 */ /* 0x080fe20000400000 */
[-C--:B------:R-:W-:Y:S01]  /*7bd0*/  FMUL R25, R25, R154.reuse ;  /* 0x0000009a19197220 */ /* 0x080fe20000400000 */
[----:B------:R-:W-:Y:S01]  /*7be0*/  ISETP.GT.AND P1, PT, R0, RZ, P2 ;  /* 0x000000ff0000720c */ /* 0x000fe20001724270 */
[-C--:B------:R-:W-:Y:S01]  /*7bf0*/  FMUL R26, R26, R154.reuse ;  /* 0x0000009a1a1a7220 */ /* 0x080fe20000400000 */
[----:B------:R-:W-:Y:S01]  /*7c00*/  LEA R4, P4, R160, UR4, 0x1 ;  /* 0x00000004a0047c11 */ /* 0x000fe2000f8808ff */
[----:B------:R-:W-:Y:S01]  /*7c10*/  FMUL R27, R27, R154 ;  /* 0x0000009a1b1b7220 */ /* 0x000fe20000400000 */
[----:B------:R-:W-:Y:S01]  /*7c20*/  F2FP.F16.F32.PACK_AB R24, RZ, R24 ;  /* 0x00000018ff18723e */ /* 0x000fe200000000ff */
[-C--:B------:R-:W-:Y:S01]  /*7c30*/  FMUL R28, R28, R154.reuse ;  /* 0x0000009a1c1c7220 */ /* 0x080fe20000400000 */
[----:B------:R-:W-:Y:S01]  /*7c40*/  LEA.HI.X R5, R160, UR5, R171, 0x1, P4 ;  /* 0x00000005a0057c11 */ /* 0x000fe2000a0f0cab */
[-C--:B------:R-:W-:Y:S01]  /*7c50*/  FMUL R29, R29, R154.reuse ;  /* 0x0000009a1d1d7220 */ /* 0x080fe20000400000 */
[----:B------:R-:W-:Y:S01]  /*7c60*/  F2FP.F16.F32.PACK_AB R25, RZ, R25 ;  /* 0x00000019ff19723e */ /* 0x000fe200000000ff */
[-C--:B------:R-:W-:Y:S01]  /*7c70*/  FMUL R30, R30, R154.reuse ;  /* 0x0000009a1e1e7220 */ /* 0x080fe20000400000 */
[----:B------:R-:W-:Y:S01]  /*7c80*/  ISETP.GT.AND P2, PT, R0, 0x8, P2 ;  /* 0x000000080000780c */ /* 0x000fe20001744270 */
[----:B------:R-:W-:Y:S01]  /*7c90*/  @P3 STG.E.U16 desc[UR36][R4.64], R24 ;  /* 0x0000001804003986 */ /* 0x000fe2000c101524 */
[C---:B------:R-:W-:Y:S01]  /*7ca0*/  SHF.L.U64.HI R11, R10.reuse, 0x4, R11 ;  /* 0x000000040a0b7819 */ /* 0x040fe2000001020b */
[----:B------:R-:W-:Y:S01]  /*7cb0*/  FMUL R31, R31, R154 ;  /* 0x0000009a1f1f7220 */ /* 0x000fe20000400000 */
[----:B------:R-:W-:Y:S01]  /*7cc0*/  LEA R6, P3, R10, R4, 0x4 ;  /* 0x000000040a067211 */ /* 0x000fe200078620ff */
[----:B------:R-:W-:Y:S01]  /*7cd0*/  @P1 STG.E.U16 desc[UR36][R4.64+0x2], R25 ;  /* 0x0000021904001986 */ /* 0x000fe2000c101524 */
[----:B------:R-:W-:Y:S01]  /*7ce0*/  ISETP.GT.AND P1, PT, R0, 0x8, P0 ;  /* 0x000000080000780c */ /* 0x000fe20000724270 */
[----:B------:R-:W-:Y:S01]  /*7cf0*/  FMUL R32, R32, R154 ;  /* 0x0000009a20207220 */ /* 0x000fe20000400000 */
[----:B------:R-:W-:Y:S01]  /*7d00*/  F2FP.F16.F32.PACK_AB R26, RZ, R26 ;  /* 0x0000001aff1a723e */ /* 0x000fe200000000ff */
[----:B------:R-:W-:Y:S01]  /*7d10*/  IMAD.X R7, R11, 0x1, R5, P3 ;  /* 0x000000010b077824 */ /* 0x000fe200018e0605 */
[----:B------:R-:W-:Y:S01]  /*7d20*/  F2FP.F16.F32.PACK_AB R27, RZ, R27 ;  /* 0x0000001bff1b723e */ /* 0x000fe200000000ff */
[-C--:B------:R-:W-:Y:S01]  /*7d30*/  FMUL R33, R33, R154.reuse ;  /* 0x0000009a21217220 */ /* 0x080fe20000400000 */
[----:B------:R-:W-:Y:S01]  /*7d40*/  ISETP.GT.AND P0, PT, R3, 0x8, PT ;  /* 0x000000080300780c */ /* 0x000fe20003f04270 */
[----:B------:R-:W-:Y:S01]  /*7d50*/  FMUL R34, R34, R154 ;  /* 0x0000009a22227220 */ /* 0x000fe20000400000 */
[----:B------:R-:W-:Y:S01]  /*7d60*/  F2FP.F16.F32.PACK_AB R28, RZ, R28 ;  /* 0x0000001cff1c723e */ /* 0x000fe200000000ff */
[-C--:B------:R-:W-:Y:S01]  /*7d70*/  FMUL R35, R35, R154.reuse ;  /* 0x0000009a23237220 */ /* 0x080fe20000400000 */
[----:B------:R-:W-:Y:S01]  /*7d80*/  ISETP.GT.AND P4, PT, R0, RZ, P0 ;  /* 0x000000ff0000720c */ /* 0x000fe20000784270 */
[-C--:B------:R-:W-:Y:S01]  /*7d90*/  FMUL R36, R36, R154.reuse ;  /* 0x0000009a24247220 */ /* 0x080fe20000400000 */
[----:B------:R-:W-:Y:S01]  /*7da0*/  F2FP.F16.F32.PACK_AB R29, RZ, R29 ;  /* 0x0000001dff1d723e */ /* 0x000fe200000000ff */
[----:B------:R-:W-:Y:S01]  /*7db0*/  @P1 STG.E.U16 desc[UR36][R6.64], R26 ;  /* 0x0000001a06001986 */ /* 0x000fe2000c101524 */
[----:B------:R-:W-:Y:S01]  /*7dc0*/  ISETP.GT.AND P1, PT, R0, 0x8, P0 ;  /* 0x000000080000780c */ /* 0x000fe20000724270 */
[----:B------:R-:W-:Y:S01]  /*7dd0*/  FMUL R37, R37, R154 ;  /* 0x0000009a25257220 */ /* 0x000fe20000400000 */
[----:B------:R-:W-:Y:S01]  /*7de0*/  F2FP.F16.F32.PACK_AB R30, RZ, R30 ;  /* 0x0000001eff1e723e */ /* 0x000fe200000000ff */
[----:B------:R-:W-:Y:S01]  /*7df0*/  @P2 STG.E.U16 desc[UR36][R6.64+0x2], R27 ;  /* 0x0000021b06002986 */ /* 0x000fe2000c101524 */
[----:B------:R-:W-:Y:S01]  /*7e00*/  ISETP.GT.AND P2, PT, R3, 0x9, PT ;  /* 0x000000090300780c */ /* 0x000fe20003f44270 */
[-C--:B------:R-:W-:Y:S01]  /*7e10*/  FMUL R38, R38, R154.reuse ;  /* 0x0000009a26267220 */ /* 0x080fe20000400000 */
[----:B------:R-:W-:Y:S01]  /*7e20*/  F2FP.F16.F32.PACK_AB R31, RZ, R31 ;  /* 0x0000001fff1f723e */ /* 0x000fe200000000ff */
[-C--:B------:R-:W-:Y:S01]  /*7e30*/  FMUL R39, R39, R154.reuse ;  /* 0x0000009a27277220 */ /* 0x080fe20000400000 */
[C---:B------:R-:W-:Y:S01]  /*7e40*/  ISETP.GT.AND P3, PT, R0.reuse, RZ, P2 ;  /* 0x000000ff0000720c */ /* 0x040fe20001764270 */
[----:B------:R-:W-:Y:S01]  /*7e50*/  @P4 STG.E.U16 desc[UR36][R4.64+0x10], R28 ;  /* 0x0000101c04004986 */ /* 0x000fe2000c101524 */
[----:B------:R-:W-:Y:S01]  /*7e60*/  ISETP.GT.AND P2, PT, R0, 0x8, P2 ;  /* 0x000000080000780c */ /* 0x000fe20001744270 */
        /* <DEDUP_REMOVED lines=8> */
[----:B------:R-:W-:Y:S01]  /*7ef0*/  FMUL R44, R44, R154 ;  /* 0x0000009a2c2c7220 */ /* 0x000fe20000400000 */
[----:B------:R-:W-:Y:S01]  /*7f00*/  F2FP.F16.F32.PACK_AB R34, RZ, R34 ;  /* 0x00000022ff22723e */ /* 0x000fe200000000ff */
[----:B------:R-:W-:Y:S01]  /*7f10*/  @P3 STG.E.U16 desc[UR36][R4.64+0x12], R29 ;  /* 0x0000121d04003986 */ /* 0x000fe2000c101524 */
[----:B------:R-:W-:Y:S01]  /*7f20*/  ISETP.GT.AND P3, PT, R3, 0x11, PT ;  /* 0x000000110300780c */ /* 0x000fe20003f64270 */
[-C--:B------:R-:W-:Y:S01]  /*7f30*/  FMUL R45, R45, R154.reuse ;  /* 0x0000009a2d2d7220 */ /* 0x080fe20000400000 */
[----:B------:R-:W-:Y:S01]  /*7f40*/  F2FP.F16.F32.PACK_AB R35, RZ, R35 ;  /* 0x00000023ff23723e */ /* 0x000fe200000000ff */
[----:B------:R-:W-:Y:S01]  /*7f50*/  @P1 STG.E.U16 desc[UR36][R6.64+0x10], R30 ;  /* 0x0000101e06001986 */ /* 0x000fe2000c101524 */
[----:B------:R-:W-:Y:S01]  /*7f60*/  ISETP.GT.AND P1, PT, R0, 0x8, P0 ;  /* 0x000000080000780c */ /* 0x000fe20000724270 */
[-C--:B------:R-:W-:Y:S01]  /*7f70*/  FMUL R46, R46, R154.reuse ;  /* 0x0000009a2e2e7220 */ /* 0x080fe20000400000 */
[----:B------:R-:W-:Y:S01]  /*7f80*/  ISETP.GT.AND P0, PT, R3, 0x18, PT ;  /* 0x000000180300780c */ /* 0x000fe20003f04270 */
[----:B------:R-:W-:Y:S01]  /*7f90*/  @P2 STG.E.U16 desc[UR36][R6.64+0x12], R31 ;  /* 0x0000121f06002986 */ /* 0x000fe2000c101524 */
[C---:B------:R-:W-:Y:S01]  /*7fa0*/  ISETP.GT.AND P2, PT, R0.reuse, RZ, P3 ;  /* 0x000000ff0000720c */ /* 0x040fe20001f44270 */
[-C--:B------:R-:W-:Y:S01]  /*7fb0*/  FMUL R47, R47, R154.reuse ;  /* 0x0000009a2f2f7220 */ /* 0x080fe20000400000 */
[C---:B------:R-:W-:Y:S01]  /*7fc0*/  ISETP.GT.AND P3, PT, R0.reuse, 0x8, P3 ;  /* 0x000000080000780c */ /* 0x040fe20001f64270 */
[----:B------:R-:W-:Y:S01]  /*7fd0*/  @P4 STG.E.U16 desc[UR36][R4.64+0x20], R32 ;  /* 0x0000202004004986 */ /* 0x000fe2000c101524 */
[----:B------:R-:W-:Y:S01]  /*7fe0*/  ISETP.GT.AND P4, PT, R0, RZ, P0 ;  /* 0x000000ff0000720c */ /* 0x000fe20000784270 */
[----:B------:R-:W-:Y:S01]  /*7ff0*/  FMUL R48, R48, R154 ;  /* 0x0000009a30307220 */ /* 0x000fe20000400000 */
[----:B------:R-:W-:Y:S01]  /*8000*/  F2FP.F16.F32.PACK_AB R36, RZ, R36 ;  /* 0x00000024ff24723e */ /* 0x000fe200000000ff */
[-C--:B------:R-:W-:Y:S01]  /*8010*/  FMUL R49, R49, R154.reuse ;  /* 0x0000009a31317220 */ /* 0x080fe20000400000 */
[----:B------:R-:W-:Y:S01]  /*8020*/  F2FP.F16.F32.PACK_AB R37, RZ, R37 ;  /* 0x00000025ff25723e */ /* 0x000fe200000000ff */
[----:B------:R-:W-:Y:S01]  /*8030*/  FMUL R50, R50, R154 ;  /* 0x0000009a32327220 */ /* 0x000fe20000400000 */
[----:B------:R-:W-:Y:S01]  /*8040*/  F2FP.F16.F32.PACK_AB R38, RZ, R38 ;  /* 0x00000026ff26723e */ /* 0x000fe200000000ff */
[----:B------:R-:W-:Y:S01]  /*8050*/  FMUL R51, R51, R154 ;  /* 0x0000009a33337220 */ /* 0x000fe20000400000 */
[----:B------:R-:W-:Y:S01]  /*8060*/  F2FP.F16.F32.PACK_AB R39, RZ, R39 ;  /* 0x00000027ff27723e */ /* 0x000fe200000000ff */
[----:B------:R-:W-:Y:S01]  /*8070*/  @P2 STG.E.U16 desc[UR36][R4.64+0x22], R33 ;  /* 0x0000222104002986 */ /* 0x000fe2000c101524 */
[----:B------:R-:W-:Y:S01]  /*8080*/  F2FP.F16.F32.PACK_AB R40, RZ, R40 ;  /* 0x00000028ff28723e */ /* 0x000fe200000000ff */
[-C--:B------:R-:W-:Y:S01]  /*8090*/  FMUL R52, R52, R154.reuse ;  /* 0x0000009a34347220 */ /* 0x080fe20000400000 */
[----:B------:R-:W-:Y:S01]  /*80a0*/  F2FP.F16.F32.PACK_AB R41, RZ, R41 ;  /* 0x00000029ff29723e */ /* 0x000fe200000000ff */
[----:B------:R-:W-:Y:S01]  /*80b0*/  @P1 STG.E.U16 desc[UR36][R6.64+0x20], R34 ;  /* 0x0000202206001986 */ /* 0x000fe2000c101524 */
[----:B------:R-:W-:Y:S01]  /*80c0*/  ISETP.GT.AND P1, PT, R0, 0x8, P0 ;  /* 0x000000080000780c */ /* 0x000fe20000724270 */
[-C--:B------:R-:W-:Y:S01]  /*80d0*/  FMUL R53, R53, R154.reuse ;  /* 0x0000009a35357220 */ /* 0x080fe20000400000 */
[C---:B------:R-:W-:Y:S01]  /*80e0*/  ISETP.GT.AND P0, PT, R3.reuse, 0x20, PT ;  /* 0x000000200300780c */ /* 0x040fe20003f04270 */
[----:B------:R-:W-:Y:S01]  /*80f0*/  @P3 STG.E.U16 desc[UR36][R6.64+0x22], R35 ;  /* 0x0000222306003986 */ /* 0x000fe2000c101524 */
[----:B------:R-:W-:Y:S01]  /*8100*/  ISETP.GT.AND P3, PT, R3, 0x19, PT ;  /* 0x000000190300780c */ /* 0x000fe20003f64270 */
[----:B------:R-:W-:Y:S01]  /*8110*/  FMUL R54, R54, R154 ;  /* 0x0000009a36367220 */ /* 0x000fe20000400000 */
[----:B------:R-:W-:Y:S01]  /*8120*/  F2FP.F16.F32.PACK_AB R42, RZ, R42 ;  /* 0x0000002aff2a723e */ /* 0x000fe200000000ff */
[----:B------:R-:W-:Y:S01]  /*8130*/  @P4 STG.E.U16 desc[UR36][R4.64+0x30], R36 ;  /* 0x0000302404004986 */ /* 0x000fe2000c101524 */
[C---:B------:R-:W-:Y:S01]  /*8140*/  ISETP.GT.AND P2, PT, R0.reuse, RZ, P3 ;  /* 0x000000ff0000720c */ /* 0x040fe20001f44270 */
[-C--:B------:R-:W-:Y:S01]  /*8150*/  FMUL R55, R55, R154.reuse ;  /* 0x0000009a37377220 */ /* 0x080fe20000400000 */
[----:B------:R-:W-:Y:S01]  /*8160*/  ISETP.GT.AND P3, PT, R0, 0x8, P3 ;  /* 0x000000080000780c */ /* 0x000fe20001f64270 */
[-C--:B------:R-:W-:Y:S01]  /*8170*/  FMUL R56, R56, R154.reuse ;  /* 0x0000009a38387220 */ /* 0x080fe20000400000 */
[----:B------:R-:W-:Y:S01]  /*8180*/  ISETP.GT.AND P4, PT, R0, RZ, P0 ;  /* 0x000000ff0000720c */ /* 0x000fe20000784270 */
[-C--:B------:R-:W-:Y:S01]  /*8190*/  FMUL R57, R57, R154.reuse ;  /* 0x0000009a39397220 */ /* 0x080fe20000400000 */
[----:B------:R-:W-:Y:S01]  /*81a0*/  F2FP.F16.F32.PACK_AB R43, RZ, R43 ;  /* 0x0000002bff2b723e */ /* 0x000fe200000000ff */
[----:B------:R-:W-:Y:S01]  /*81b0*/  FMUL R58, R58, R154 ;  /* 0x0000009a3a3a7220 */ /* 0x000fe20000400000 */
[----:B------:R-:W-:Y:S01]  /*81c0*/  F2FP.F16.F32.PACK_AB R44, RZ, R44 ;  /* 0x0000002cff2c723e */ /* 0x000fe200000000ff */
[-C--:B------:R-:W-:Y:S01]  /*81d0*/  FMUL R59, R59, R154.reuse ;  /* 0x0000009a3b3b7220 */ /* 0x080fe20000400000 */
[----:B------:R-:W-:Y:S01]  /*81e0*/  F2FP.F16.F32.PACK_AB R45, RZ, R45 ;  /* 0x0000002dff2d723e */ /* 0x000fe200000000ff */
[----:B------:R-:W-:Y:S01]  /*81f0*/  FMUL R60, R60, R154 ;  /* 0x0000009a3c3c7220 */ /* 0x000fe20000400000 */
[----:B------:R-:W-:Y:S01]  /*8200*/  F2FP.F16.F32.PACK_AB R46, RZ, R46 ;  /* 0x0000002eff2e723e */ /* 0x000fe200000000ff */
[----:B------:R-:W-:Y:S01]  /*8210*/  @P2 STG.E.U16 desc[UR36][R4.64+0x32], R37 ;  /* 0x0000322504002986 */ /* 0x000fe2000c101524 */
[----:B------:R-:W-:Y:S01]  /*8220*/  F2FP.F16.F32.PACK_AB R47, RZ, R47 ;  /* 0x0000002fff2f723e */ /* 0x000fe200000000ff */
[----:B------:R-:W-:Y:S01]  /*8230*/  FMUL R61, R61, R154 ;  /* 0x0000009a3d3d7220 */ /* 0x000fe20000400000 */
[----:B------:R-:W-:Y:S01]  /*8240*/  F2FP.F16.F32.PACK_AB R48, RZ, R48 ;  /* 0x00000030ff30723e */ /* 0x000fe200000000ff */
[----:B------:R-:W-:Y:S01]  /*8250*/  @P1 STG.E.U16 desc[UR36][R6.64+0x30], R38 ;  /* 0x0000302606001986 */ /* 0x000fe2000c101524 */
[----:B------:R-:W-:Y:S01]  /*8260*/  ISETP.GT.AND P1, PT, R0, 0x8, P0 ;  /* 0x000000080000780c */ /* 0x000fe20000724270 */
[-C--:B------:R-:W-:Y:S01]  /*8270*/  FMUL R62, R62, R154.reuse ;  /* 0x0000009a3e3e7220 */ /* 0x080fe20000400000 */
[C---:B------:R-:W-:Y:S01]  /*8280*/  ISETP.GT.AND P0, PT, R3.reuse, 0x28, PT ;  /* 0x000000280300780c */ /* 0x040fe20003f04270 */
[----:B------:R-:W-:Y:S01]  /*8290*/  @P3 STG.E.U16 desc[UR36][R6.64+0x32], R39 ;  /* 0x0000322706003986 */ /* 0x000fe2000c101524 */
[----:B------:R-:W-:Y:S01]  /*82a0*/  ISETP.GT.AND P3, PT, R3, 0x21, PT ;  /* 0x000000210300780c */ /* 0x000fe20003f64270 */
[-C--:B------:R-:W-:Y:S01]  /*82b0*/  FMUL R63, R63, R154.reuse ;  /* 0x0000009a3f3f7220 */ /* 0x080fe20000400000 */
[----:B------:R-:W-:Y:S01]  /*82c0*/  F2FP.F16.F32.PACK_AB R49, RZ, R49 ;  /* 0x00000031ff31723e */ /* 0x000fe200000000ff */
[----:B------:R-:W-:Y:S01]  /*82d0*/  @P4 STG.E.U16 desc[UR36][R4.64+0x40], R40 ;  /* 0x0000402804004986 */ /* 0x000fe2000c101524 */
[----:B------:R-:W-:Y:S01]  /*82e0*/  ISETP.GT.AND P2, PT, R0, RZ, P3 ;  /* 0x000000ff0000720c */ /* 0x000fe20001f44270 */
[-C--:B------:R-:W-:Y:S01]  /*82f0*/  FMUL R64, R64, R154.reuse ;  /* 0x0000009a40407220 */ /* 0x080fe20000400000 */
[C---:B------:R-:W-:Y:S01]  /*8300*/  ISETP.GT.AND P3, PT, R0.reuse, 0x8, P3 ;  /* 0x000000080000780c */ /* 0x040fe20001f64270 */
[-C--:B------:R-:W-:Y:S01]  /*8310*/  FMUL R65, R65, R154.reuse ;  /* 0x0000009a41417220 */ /* 0x080fe20000400000 */
        /* <DEDUP_REMOVED lines=248> */
[----:B------:R-:W-:-:S02]  /*92a0*/  ISETP.GT.AND P1, PT, R0, 0x8, P0 ;  /* 0x000000080000780c */ /* 0x000fc40000724270 */
[C---:B------:R-:W-:Y:S01]  /*92b0*/  ISETP.GT.AND P0, PT, R3.reuse, 0x78, PT ;  /* 0x000000780300780c */ /* 0x040fe20003f04270 */
[----:B------:R-:W-:Y:S01]  /*92c0*/  @P3 STG.E.U16 desc[UR36][R6.64+0xd2], R79 ;  /* 0x0000d24f06003986 */ /* 0x000fe2000c101524 */
[----:B------:R-:W-:Y:S02]  /*92d0*/  ISETP.GT.AND P3, PT, R3, 0x71, PT ;  /* 0x000000710300780c */ /* 0x000fe40003f64270 */
[----:B------:R-:W-:Y:S01]  /*92e0*/  F2FP.F16.F32.PACK_AB R119, RZ, R119 ;  /* 0x00000077ff77723e */ /* 0x000fe200000000ff */
[----:B------:R-:W-:Y:S01]  /*92f0*/  @P4 STG.E.U16 desc[UR36][R4.64+0xe0], R80 ;  /* 0x0000e05004004986 */ /* 0x000fe2000c101524 */
[C---:B------:R-:W-:Y:S02]  /*9300*/  ISETP.GT.AND P2, PT, R0.reuse, RZ, P3 ;  /* 0x000000ff0000720c */ /* 0x040fe40001f44270 */
[C---:B------:R-:W-:Y:S02]  /*9310*/  ISETP.GT.AND P3, PT, R0.reuse, 0x8, P3 ;  /* 0x000000080000780c */ /* 0x040fe40001f64270 */
[----:B------:R-:W-:-:S02]  /*9320*/  ISETP.GT.AND P4, PT, R0, RZ, P0 ;  /* 0x000000ff0000720c */ /* 0x000fc40000784270 */
[----:B------:R-:W-:Y:S02]  /*9330*/  F2FP.F16.F32.PACK_AB R120, RZ, R120 ;  /* 0x00000078ff78723e */ /* 0x000fe400000000ff */
[----:B------:R-:W-:Y:S02]  /*9340*/  F2FP.F16.F32.PACK_AB R121, RZ, R121 ;  /* 0x00000079ff79723e */ /* 0x000fe400000000ff */
[----:B------:R-:W-:Y:S02]  /*9350*/  F2FP.F16.F32.PACK_AB R122, RZ, R122 ;  /* 0x0000007aff7a723e */ /* 0x000fe400000000ff */
[----:B------:R-:W-:Y:S01]  /*9360*/  F2FP.F16.F32.PACK_AB R123, RZ, R123 ;  /* 0x0000007bff7b723e */ /* 0x000fe200000000ff */
[----:B------:R-:W-:Y:S01]  /*9370*/  @P2 STG.E.U16 desc[UR36][R4.64+0xe2], R81 ;  /* 0x0000e25104002986 */ /* 0x000fe2000c101524 */
[----:B------:R-:W-:Y:S02]  /*9380*/  F2FP.F16.F32.PACK_AB R124, RZ, R124 ;  /* 0x0000007cff7c723e */ /* 0x000fe400000000ff */
        /* <DEDUP_REMOVED lines=66> */
[----:B------:R-:W-:Y:S04]  /*97b0*/  @P2 STG.E.U16 desc[UR36][R4.64+0x122], R97 ;  /* 0x0001226104002986 */ /* 0x000fe8000c101524 */
[----:B------:R-:W-:Y:S01]  /*97c0*/  @P1 STG.E.U16 desc[UR36][R6.64+0x120], R98 ;  /* 0x0001206206001986 */ /* 0x000fe2000c101524 */
[----:B------:R-:W-:-:S02]  /*97d0*/  ISETP.GT.AND P1, PT, R0, 0x8, P0 ;  /* 0x000000080000780c */ /* 0x000fc40000724270 */
[C---:B------:R-:W-:Y:S01]  /*97e0*/  ISETP.GT.AND P0, PT, R3.reuse, 0xa0, PT ;  /* 0x000000a00300780c */ /* 0x040fe20003f04270 */
[----:B------:R-:W-:Y:S01]  /*97f0*/  @P3 STG.E.U16 desc[UR36][R6.64+0x122], R99 ;  /* 0x0001226306003986 */ /* 0x000fe2000c101524 */
[----:B------:R-:W-:-:S03]  /*9800*/  ISETP.GT.AND P3, PT, R3, 0x99, PT ;  /* 0x000000990300780c */ /* 0x000fc60003f64270 */
[----:B------:R-:W-:Y:S01]  /*9810*/  @P4 STG.E.U16 desc[UR36][R4.64+0x130], R100 ;  /* 0x0001306404004986 */ /* 0x000fe2000c101524 */
[C---:B------:R-:W-:Y:S02]  /*9820*/  ISETP.GT.AND P2, PT, R0.reuse, RZ, P3 ;  /* 0x000000ff0000720c */ /* 0x040fe40001f44270 */
[C---:B------:R-:W-:Y:S02]  /*9830*/  ISETP.GT.AND P3, PT, R0.reuse, 0x8, P3 ;  /* 0x000000080000780c */ /* 0x040fe40001f64270 */
[----:B------:R-:W-:-:S09]  /*9840*/  ISETP.GT.AND P4, PT, R0, RZ, P0 ;  /* 0x000000ff0000720c */ /* 0x000fd20000784270 */
[----:B------:R-:W-:Y:S04]  /*9850*/  @P2 STG.E.U16 desc[UR36][R4.64+0x132], R101 ;  /* 0x0001326504002986 */ /* 0x000fe8000c101524 */
[----:B------:R-:W-:Y:S01]  /*9860*/  @P1 STG.E.U16 desc[UR36][R6.64+0x130], R102 ;  /* 0x0001306606001986 */ /* 0x000fe2000c101524 */
[----:B------:R-:W-:Y:S02]  /*9870*/  ISETP.GT.AND P1, PT, R0, 0x8, P0 ;  /* 0x000000080000780c */ /* 0x000fe40000724270 */
        /* <DEDUP_REMOVED lines=76> */
[C---:B------:R-:W-:Y:S02]  /*9d40*/  ISETP.GT.AND P3, PT, R0.reuse, RZ, P0 ;  /* 0x000000ff0000720c */ /* 0x040fe40000764270 */
[----:B------:R-:W-:-:S07]  /*9d50*/  ISETP.GT.AND P0, PT, R0, 0x8, P0 ;  /* 0x000000080000780c */ /* 0x000fce0000704270 */
[----:B------:R-:W-:Y:S04]  /*9d60*/  @P2 STG.E.U16 desc[UR36][R4.64+0x1b2], R133 ;  /* 0x0001b28504002986 */ /* 0x000fe8000c101524 */
[----:B------:R-:W-:Y:S01]  /*9d70*/  @P1 STG.E.U16 desc[UR36][R6.64+0x1b0], R134 ;  /* 0x0001b08606001986 */ /* 0x000fe2000c101524 */
[----:B------:R-:W-:-:S03]  /*9d80*/  ISETP.GT.AND P1, PT, R3, 0xe8, PT ;  /* 0x000000e80300780c */ /* 0x000fc60003f24270 */
        /* <DEDUP_REMOVED lines=11> */
[C---:B------:R-:W-:Y:S02]  /*9e40*/  ISETP.GT.AND P2, PT, R0.reuse, RZ, P0 ;  /* 0x000000ff0000720c */ /* 0x040fe40000744270 */
[----:B------:R-:W-:Y:S01]  /*9e50*/  ISETP.GT.AND P0, PT, R0, 0x8, P0 ;  /* 0x000000080000780c */ /* 0x000fe20000704270 */
[----:B------:R-:W-:Y:S01]  /*9e60*/  @P3 STG.E.U16 desc[UR36][R4.64+0x1d0], R140 ;  /* 0x0001d08c04003986 */ /* 0x000fe2000c101524 */
[----:B------:R-:W-:-:S04]  /*9e70*/  ISETP.GT.AND P3, PT, R3, 0xf0, PT ;  /* 0x000000f00300780c */ /* 0x000fc80003f64270 */
[C---:B------:R-:W-:Y:S02]  /*9e80*/  ISETP.GT.AND P4, PT, R0.reuse, RZ, P3 ;  /* 0x000000ff0000720c */ /* 0x040fe40001f84270 */
[----:B------:R-:W-:-:S03]  /*9e90*/  ISETP.GT.AND P3, PT, R0, 0x8, P3 ;  /* 0x000000080000780c */ /* 0x000fc60001f64270 */
[----:B------:R-:W-:Y:S01]  /*9ea0*/  @P2 STG.E.U16 desc[UR36][R4.64+0x1d2], R141 ;  /* 0x0001d28d04002986 */ /* 0x000fe2000c101524 */
[----:B------:R-:W-:-:S03]  /*9eb0*/  ISETP.GT.AND P2, PT, R3, 0xf8, PT ;  /* 0x000000f80300780c */ /* 0x000fc60003f44270 */
[----:B------:R-:W-:Y:S01]  /*9ec0*/  @P1 STG.E.U16 desc[UR36][R6.64+0x1d0], R142 ;  /* 0x0001d08e06001986 */ /* 0x000fe2000c101524 */
[----:B------:R-:W-:-:S03]  /*9ed0*/  ISETP.GT.AND P1, PT, R3, 0xf9, PT ;  /* 0x000000f90300780c */ /* 0x000fc60003f24270 */
[----:B------:R-:W-:Y:S01]  /*9ee0*/  @P0 STG.E.U16 desc[UR36][R6.64+0x1d2], R143 ;  /* 0x0001d28f06000986 */ /* 0x000fe2000c101524 */
[----:B------:R-:W-:-:S03]  /*9ef0*/  ISETP.GT.AND P0, PT, R3, 0xf1, PT ;  /* 0x000000f10300780c */ /* 0x000fc60003f04270 */
[----:B------:R-:W-:Y:S01]  /*9f00*/  @P4 STG.E.U16 desc[UR36][R4.64+0x1e0], R144 ;  /* 0x0001e09004004986 */ /* 0x000fe2000c101524 */
[C---:B------:R-:W-:Y:S02]  /*9f10*/  ISETP.GT.AND P4, PT, R0.reuse, RZ, P0 ;  /* 0x000000ff0000720c */ /* 0x040fe40000784270 */
[----:B------:R-:W-:-:S11]  /*9f20*/  ISETP.GT.AND P0, PT, R0, 0x8, P0 ;  /* 0x000000080000780c */ /* 0x000fd60000704270 */
[----:B------:R-:W-:Y:S01]  /*9f30*/  @P4 STG.E.U16 desc[UR36][R4.64+0x1e2], R145 ;  /* 0x0001e29104004986 */ /* 0x000fe2000c101524 */
[C---:B------:R-:W-:Y:S02]  /*9f40*/  ISETP.GT.AND P4, PT, R0.reuse, RZ, P2 ;  /* 0x000000ff0000720c */ /* 0x040fe40001784270 */
[C---:B------:R-:W-:Y:S01]  /*9f50*/  ISETP.GT.AND P2, PT, R0.reuse, 0x8, P2 ;  /* 0x000000080000780c */ /* 0x040fe20001744270 */
[----:B------:R-:W-:Y:S01]  /*9f60*/  @P3 STG.E.U16 desc[UR36][R6.64+0x1e0], R146 ;  /* 0x0001e09206003986 */ /* 0x000fe2000c101524 */
[C---:B------:R-:W-:Y:S02]  /*9f70*/  ISETP.GT.AND P3, PT, R0.reuse, RZ, P1 ;  /* 0x000000ff0000720c */ /* 0x040fe40000f64270 */
[----:B------:R-:W-:Y:S01]  /*9f80*/  ISETP.GT.AND P1, PT, R0, 0x8, P1 ;  /* 0x000000080000780c */ /* 0x000fe20000f24270 */
[----:B------:R-:W-:Y:S06]  /*9f90*/  @P0 STG.E.U16 desc[UR36][R6.64+0x1e2], R147 ;  /* 0x0001e29306000986 */ /* 0x000fec000c101524 */
[----:B------:R-:W-:Y:S04]  /*9fa0*/  @P4 STG.E.U16 desc[UR36][R4.64+0x1f0], R148 ;  /* 0x0001f09404004986 */ /* 0x000fe8000c101524 */
[----:B------:R0:W-:Y:S02]  /*9fb0*/  @P3 STG.E.U16 desc[UR36][R4.64+0x1f2], R149 ;  /* 0x0001f29504003986 */ /* 0x0001e4000c101524 */
[----:B0-----:R-:W-:-:S02]  /*9fc0*/  @P2 IMAD.MOV.U32 R4, RZ, RZ, R6 ;  /* 0x000000ffff042224 */ /* 0x001fc400078e0006 */
[----:B------:R-:W-:-:S05]  /*9fd0*/  @P2 IMAD.MOV.U32 R5, RZ, RZ, R7 ;  /* 0x000000ffff052224 */ /* 0x000fca00078e0007 */
[----:B------:R0:W-:Y:S04]  /*9fe0*/  @P2 STG.E.U16 desc[UR36][R4.64+0x1f0], R150 ;  /* 0x0001f09604002986 */ /* 0x0001e8000c101524 */
[----:B------:R0:W-:Y:S02]  /*9ff0*/  @P1 STG.E.U16 desc[UR36][R6.64+0x1f2], R151 ;  /* 0x0001f29706001986 */ /* 0x0001e4000c101524 */
.L_x_288:
[----:B------:R-:W-:Y:S05]  /*a000*/  BSYNC B0 ;  /* 0x0000000000007941 */ /* 0x000fea0003800000 */
.L_x_34:
[----:B------:R-:W-:Y:S01]  /*a010*/  ULDC UR4, c[0x0][0xc] ;  /* 0x0000030000047ab9 */ /* 0x000fe20000000800 */
[----:B------:R-:W-:Y:S01]  /*a020*/  ULDC UR5, c[0x0][0x10] ;  /* 0x0000040000057ab9 */ /* 0x000fe20000000800 */
[----:B0-----:R-:W0:Y:S01]  /*a030*/  LDC R3, c[0x0][0x14] ;  /* 0x00000500ff037b82 */ /* 0x001e220000000800 */
[----:B------:R-:W-:Y:S01]  /*a040*/  UIMAD.WIDE.U32 UR4, UR4, UR5, URZ ;  /* 0x00000005040472a5 */ /* 0x000fe2000f8e003f */
[----:B------:R-:W-:Y:S01]  /*a050*/  PRMT R0, RZ, 0x7610, R0 ;  /* 0x00007610ff007816 */ /* 0x000fe20000000000 */
[----:B----45:R-:W-:Y:S02]  /*a060*/  IMAD.MOV.U32 R152, RZ, RZ, -0x1 ;  /* 0xffffffffff987424 */ /* 0x030fe400078e00ff */
[----:B------:R-:W-:Y:S02]  /*a070*/  IMAD.MOV.U32 R23, RZ, RZ, -0x1 ;  /* 0xffffffffff177424 */ /* 0x000fe400078e00ff */
[----:B0-----:R-:W-:-:S04]  /*a080*/  IMAD.WIDE.U32 R16, R3, UR4, R16 ;  /* 0x0000000403107c25 */ /* 0x001fc8000f8e0010 */
[----:B------:R-:W-:Y:S01]  /*a090*/  IMAD R3, R3, UR5, RZ ;  /* 0x0000000503037c24 */ /* 0x000fe2000f8e02ff */
[----:B------:R-:W-:Y:S02]  /*a0a0*/  ULDC.64 UR4, c[0x0][0x650] ;  /* 0x0001940000047ab9 */ /* 0x000fe40000000a00 */
[----:B------:R-:W-:Y:S01]  /*a0b0*/  ISETP.GE.U32.AND P0, PT, R16, UR4, PT ;  /* 0x0000000410007c0c */ /* 0x000fe2000bf06070 */
[----:B------:R-:W-:-:S05]  /*a0c0*/  IMAD.IADD R17, R17, 0x1, R3 ;  /* 0x0000000111117824 */ /* 0x000fca00078e0203 */
[----:B------:R-:W-:-:S13]  /*a0d0*/  ISETP.GE.U32.AND.EX P0, PT, R17, UR5, PT, P0 ;  /* 0x0000000511007c0c */ /* 0x000fda000bf06100 */
[----:B------:R-:W-:Y:S05]  /*a0e0*/  @P0 BRA `(.L_x_289) ;  /* 0x0000000400640947 */ /* 0x000fea0003800000 */
[----:B------:R-:W0:Y:S01]  /*a0f0*/  S2R R12, SR_CTAID.X ;  /* 0x00000000000c7919 */ /* 0x000e220000002500 */
[----:B------:R-:W4:Y:S01]  /*a100*/  LDC.64 R10, c[0x0][0x628] ;  /* 0x00018a00ff0a7b82 */ /* 0x000f220000000a00 */
[----:B------:R-:W-:Y:S01]  /*a110*/  ULDC UR4, c[0x0][0x150] ;  /* 0x0000540000047ab9 */ /* 0x000fe20000000800 */
[----:B-123--:R-:W-:Y:S01]  /*a120*/  IMAD.MOV.U32 R8, RZ, RZ, R16 ;  /* 0x000000ffff087224 */ /* 0x00efe200078e0010 */
[----:B------:R-:W1:Y:S01]  /*a130*/  S2R R24, SR_CTAID.Y ;  /* 0x0000000000187919 */ /* 0x000e620000002600 */
[----:B------:R-:W-:-:S04]  /*a140*/  IMAD.MOV.U32 R9, RZ, RZ, R17 ;  /* 0x000000ffff097224 */ /* 0x000fc800078e0011 */
[----:B------:R-:W2:Y:S08]  /*a150*/  LDC R21, c[0x0][0x144] ;  /* 0x00005100ff157b82 */ /* 0x000eb00000000800 */
[----:B------:R-:W3:Y:S08]  /*a160*/  LDC R0, c[0x0][0x630] ;  /* 0x00018c00ff007b82 */ /* 0x000ef00000000800 */
[----:B------:R-:W1:Y:S01]  /*a170*/  LDC.64 R14, c[0x0][0x620] ;  /* 0x00018800ff0e7b82 */ /* 0x000e620000000a00 */
[----:B----4-:R-:W-:-:S04]  /*a180*/  ISETP.NE.U32.AND P0, PT, R10, RZ, PT ;  /* 0x000000ff0a00720c */ /* 0x010fc80003f05070 */
[----:B------:R-:W-:Y:S02]  /*a190*/  ISETP.NE.AND.EX P0, PT, R11, RZ, PT, P0 ;  /* 0x000000ff0b00720c */ /* 0x000fe40003f05300 */
[----:B0-----:R-:W-:-:S05]  /*a1a0*/  I2FP.F32.U32 R3, R12 ;  /* 0x0000000c00037245 */ /* 0x001fca0000201000 */
[----:B------:R-:W-:-:S04]  /*a1b0*/  FMUL R3, R3, UR4 ;  /* 0x0000000403037c20 */ /* 0x000fc80008400000 */
[----:B------:R0:W4:Y:S02]  /*a1c0*/  F2I.U32.TRUNC.NTZ R20, R3 ;  /* 0x0000000300147305 */ /* 0x000124000020f000 */
[----:B--23--:R-:W-:Y:S05]  /*a1d0*/  @!P0 BRA `(.L_x_290) ;  /* 0x0000000000288947 */ /* 0x00cfea0003800000 */
[----:B0-----:R-:W0:Y:S02]  /*a1e0*/  LDC R3, c[0x0][0x634] ;  /* 0x00018d00ff037b82 */ /* 0x001e240000000800 */
        /* <DEDUP_REMOVED lines=9> */
.L_x_290:
[----:B------:R-:W2:Y:S01]  /*a280*/  LDC.64 R30, c[0x0][0x640] ;  /* 0x00019000ff1e7b82 */ /* 0x000ea20000000a00 */
[-CC-:B------:R-:W-:Y:S01]  /*a290*/  SHF.R.U64 R23, R8, R0.reuse, R9.reuse ;  /* 0x0000000008177219 */ /* 0x180fe20000001209 */
[----:B----4-:R-:W-:Y:S01]  /*a2a0*/  IMAD.MOV R20, RZ, RZ, -R20 ;  /* 0x000000ffff147224 */ /* 0x010fe200078e0a14 */
[----:B------:R-:W-:Y:S01]  /*a2b0*/  SHF.R.U32.HI R0, RZ, R0, R9 ;  /* 0x00000000ff007219 */ /* 0x000fe20000011609 */
[----:B------:R-:W-:Y:S01]  /*a2c0*/  ULDC UR4, c[0x0][0x154] ;  /* 0x0000550000047ab9 */ /* 0x000fe20000000800 */
[----:B0-----:R-:W-:Y:S01]  /*a2d0*/  IADD3 R3, P0, RZ, -R23, RZ ;  /* 0x80000017ff037210 */ /* 0x001fe20007f1e0ff */
[----:B------:R-:W-:Y:S02]  /*a2e0*/  IMAD R26, R21, R20, R12 ;  /* 0x00000014151a7224 */ /* 0x000fe400078e020c */
[----:B------:R-:W0:Y:S01]  /*a2f0*/  LDC R6, c[0x0][0x618] ;  /* 0x00018600ff067b82 */ /* 0x000e220000000800 */
[----:B------:R-:W-:Y:S02]  /*a300*/  IMAD.MOV.U32 R7, RZ, RZ, 0x1 ;  /* 0x00000001ff077424 */ /* 0x000fe400078e00ff */
[----:B------:R-:W-:-:S04]  /*a310*/  IMAD.X R5, RZ, RZ, ~R0, P0 ;  /* 0x000000ffff057224 */ /* 0x000fc800000e0e00 */
[-C--:B-1----:R-:W-:Y:S01]  /*a320*/  IMAD R0, R5, R14.reuse, RZ ;  /* 0x0000000e05007224 */ /* 0x082fe200078e02ff */
[----:B------:R-:W1:Y:S01]  /*a330*/  LDC R8, c[0x0][0x608] ;  /* 0x00018200ff087b82 */ /* 0x000e620000000800 */
[----:B------:R-:W-:-:S04]  /*a340*/  IMAD.WIDE.U32 R4, R3, R14, R16 ;  /* 0x0000000e03047225 */ /* 0x000fc800078e0010 */
[----:B------:R-:W-:Y:S01]  /*a350*/  IMAD R3, R3, R15, R0 ;  /* 0x0000000f03037224 */ /* 0x000fe200078e0200 */
[----:B------:R-:W-:Y:S02]  /*a360*/  I2FP.F32.U32 R0, R24 ;  /* 0x0000001800007245 */ /* 0x000fe40000201000 */
[----:B------:R-:W3:Y:S01]  /*a370*/  LDC R28, c[0x0][0x658] ;  /* 0x00019600ff1c7b82 */ /* 0x000ee20000000800 */
[----:B------:R-:W-:Y:S01]  /*a380*/  IMAD.IADD R3, R5, 0x1, R3 ;  /* 0x0000000105037824 */ /* 0x000fe200078e0203 */
[----:B--2---:R-:W-:Y:S01]  /*a390*/  ISETP.NE.U32.AND P0, PT, R30, RZ, PT ;  /* 0x000000ff1e00720c */ /* 0x004fe20003f05070 */
[----:B------:R-:W-:Y:S01]  /*a3a0*/  FMUL R0, R0, UR4 ;  /* 0x0000000400007c20 */ /* 0x000fe20008400000 */
[----:B------:R-:W-:Y:S02]  /*a3b0*/  IMAD.MOV.U32 R5, RZ, RZ, -0x1 ;  /* 0xffffffffff057424 */ /* 0x000fe400078e00ff */
[----:B------:R-:W-:Y:S01]  /*a3c0*/  ISETP.NE.AND.EX P0, PT, R31, RZ, PT, P0 ;  /* 0x000000ff1f00720c */ /* 0x000fe20003f05300 */
[----:B------:R2:W4:Y:S01]  /*a3d0*/  F2I.U32.TRUNC.NTZ R13, R0 ;  /* 0x00000000000d7305 */ /* 0x000522000020f000 */
[----:B------:R-:W2:Y:S01]  /*a3e0*/  LDC R15, c[0x0][0x148] ;  /* 0x00005200ff0f7b82 */ /* 0x000ea20000000800 */
[----:B0-----:R-:W-:-:S02]  /*a3f0*/  SHF.R.U64 R12, R4, R6, R3 ;  /* 0x00000006040c7219 */ /* 0x001fc40000001203 */
[----:B------:R-:W-:-:S05]  /*a400*/  SHF.R.U32.HI R3, RZ, R6, R3 ;  /* 0x00000006ff037219 */ /* 0x000fca0000011603 */
[----:B------:R-:W0:Y:S01]  /*a410*/  LDC R20, c[0x0][0x600] ;  /* 0x00018000ff147b82 */ /* 0x000e220000000800 */
[-CC-:B-1----:R-:W-:Y:S02]  /*a420*/  SHF.R.U64 R10, R12, R8.reuse, R3.reuse ;  /* 0x000000080c0a7219 */ /* 0x182fe40000001203 */
[----:B------:R-:W-:-:S05]  /*a430*/  SHF.R.U32.HI R3, RZ, R8, R3 ;  /* 0x00000008ff037219 */ /* 0x000fca0000011603 */
[----:B------:R-:W1:Y:S01]  /*a440*/  LDC R21, c[0x0][0x648] ;  /* 0x00019200ff157b82 */ /* 0x000e620000000800 */
[-C--:B---3--:R-:W-:Y:S02]  /*a450*/  SHF.L.U32 R4, R5, R28.reuse, RZ ;  /* 0x0000001c05047219 */ /* 0x088fe400000006ff */
[-CC-:B------:R-:W-:Y:S02]  /*a460*/  SHF.R.U64 R14, R10, R28.reuse, R3.reuse ;  /* 0x0000001c0a0e7219 */ /* 0x180fe40000001203 */
[----:B------:R-:W-:Y:S02]  /*a470*/  SHF.R.U32.HI R5, RZ, R28, R3 ;  /* 0x0000001cff057219 */ /* 0x000fe40000011603 */
[----:B------:R-:W-:Y:S01]  /*a480*/  LOP3.LUT R153, RZ, R4, RZ, 0x33, !PT ;  /* 0x00000004ff997212 */ /* 0x000fe200078e33ff */
[----:B------:R-:W3:Y:S01]  /*a490*/  LDC R25, c[0x0][0x638] ;  /* 0x00018e00ff197b82 */ /* 0x000ee20000000800 */
[----:B------:R-:W-:Y:S01]  /*a4a0*/  SHF.L.U32 R28, R7, R28, RZ ;  /* 0x0000001c071c7219 */ /* 0x000fe200000006ff */
[----:B------:R-:W-:-:S06]  /*a4b0*/  IMAD.MOV.U32 R4, RZ, RZ, R14 ;  /* 0x000000ffff047224 */ /* 0x000fcc00078e000e */
[----:B------:R-:W0:Y:S01]  /*a4c0*/  LDC R27, c[0x0][0x610] ;  /* 0x00018400ff1b7b82 */ /* 0x000e220000000800 */
[----:B----4-:R-:W-:Y:S05]  /*a4d0*/  @!P0 BRA `(.L_x_291) ;  /* 0x0000000000288947 */ /* 0x010fea0003800000 */
        /* <DEDUP_REMOVED lines=10> */
.L_x_291:
[----:B------:R-:W-:Y:S01]  /*a580*/  ISETP.NE.AND P0, PT, R2, 0x1, PT ;  /* 0x000000010200780c */ /* 0x000fe20003f05270 */
[----:B------:R-:W-:Y:S01]  /*a590*/  IMAD.MOV R13, RZ, RZ, -R13 ;  /* 0x000000ffff0d7224 */ /* 0x000fe200078e0a0d */
[----:B-12---:R-:W-:Y:S01]  /*a5a0*/  SHF.R.U64 R0, R4, R21, R5 ;  /* 0x0000001504007219 */ /* 0x006fe20000001205 */
[----:B0-----:R-:W-:Y:S01]  /*a5b0*/  VIADD R5, R20, 0xffffffff ;  /* 0xffffffff14057836 */ /* 0x001fe20000000000 */
[----:B------:R-:W-:-:S03]  /*a5c0*/  LOP3.LUT R153, R10, R153, RZ, 0xc0, !PT ;  /* 0x000000990a997212 */ /* 0x000fc600078ec0ff */
[----:B------:R-:W-:Y:S01]  /*a5d0*/  IMAD.MOV R3, RZ, RZ, -R0 ;  /* 0x000000ffff037224 */ /* 0x000fe200078e0a00 */
[----:B------:R-:W-:Y:S01]  /*a5e0*/  LOP3.LUT R5, R12, R5, RZ, 0xc0, !PT ;  /* 0x000000050c057212 */ /* 0x000fe200078ec0ff */
[----:B------:R-:W-:Y:S02]  /*a5f0*/  IMAD R153, R28, R0, R153 ;  /* 0x000000001c997224 */ /* 0x000fe400078e0299 */
[----:B---3--:R-:W-:Y:S02]  /*a600*/  IMAD R0, R3, R25, R14 ;  /* 0x0000001903007224 */ /* 0x008fe400078e020e */
[----:B------:R-:W-:Y:S02]  /*a610*/  @P0 IMAD R26, R15, R13, R24 ;  /* 0x0000000d0f1a0224 */ /* 0x000fe400078e0218 */
[----:B------:R-:W-:Y:S02]  /*a620*/  IMAD R4, R0, R20, R5 ;  /* 0x0000001400047224 */ /* 0x000fe400078e0205 */
[----:B------:R-:W-:-:S02]  /*a630*/  IMAD R153, R153, R27, R26 ;  /* 0x0000001b99997224 */ /* 0x000fc400078e021a */
[----:B------:R-:W-:-:S03]  /*a640*/  IMAD.MOV.U32 R3, RZ, RZ, 0x1 ;  /* 0x00000001ff037424 */ /* 0x000fc600078e00ff */
[----:B------:R-:W-:Y:S02]  /*a650*/  SEL R152, R4, R153, !P0 ;  /* 0x0000009904987207 */ /* 0x000fe40004000000 */
[----:B------:R-:W-:Y:S02]  /*a660*/  PRMT R0, R3, 0x7610, R0 ;  /* 0x0000761003007816 */ /* 0x000fe40000000000 */
[----:B------:R-:W-:-:S07]  /*a670*/  SEL R153, R153, R4, !P0 ;  /* 0x0000000499997207 */ /* 0x000fce0004000000 */
.L_x_289:
[----:B------:R-:W-:-:S13]  /*a680*/  LOP3.LUT P0, RZ, R0, 0xff, RZ, 0xc0, !PT ;  /* 0x000000ff00ff7812 */ /* 0x000fda000780c0ff */
[----:B------:R-:W-:Y:S05]  /*a690*/  @P0 BRA `(.L_x_292) ;  /* 0xffffff6800c40947 */ /* 0x000fea000383ffff */
[----:B------:R-:W-:Y:S05]  /*a6a0*/  EXIT ;  /* 0x000000000000794d */ /* 0x000fea0003800000 */
.L_x_7:
[----:B0-----:R-:W-:Y:S01]  /*a6b0*/  ULDC.64 UR4, c[0x0][0x650] ;  /* 0x0001940000047ab9 */ /* 0x001fe20000000a00 */
        /* <DEDUP_REMOVED lines=25> */
.L_x_294:
[----:B------:R-:W0:Y:S01]  /*a850*/  LDC.64 R28, c[0x0][0x640] ;  /* 0x00019000ff1c7b82 */ /* 0x000e220000000a00 */
[-CC-:B------:R-:W-:Y:S01]  /*a860*/  SHF.R.U64 R22, R12, R6.reuse, R13.reuse ;  /* 0x000000060c167219 */ /* 0x180fe2000000120d */
[----:B------:R-:W-:Y:S01]  /*a870*/  IMAD.MOV.U32 R30, RZ, RZ, 0x1 ;  /* 0x00000001ff1e7424 */ /* 0x000fe200078e00ff */
[----:B------:R-:W-:Y:S02]  /*a880*/  SHF.R.U32.HI R6, RZ, R6, R13 ;  /* 0x00000006ff067219 */ /* 0x000fe4000001160d */
        /* <DEDUP_REMOVED lines=8> */
[----:B------:R-:W-:Y:S01]  /*a910*/  IMAD.IADD R9, R9, 0x1, R11 ;  /* 0x0000000109097824 */ /* 0x000fe200078e020b */
[----:B0-----:R-:W-:-:S04]  /*a920*/  ISETP.NE.U32.AND P0, PT, R28, RZ, PT ;  /* 0x000000ff1c00720c */ /* 0x001fc80003f05070 */
[----:B------:R-:W-:Y:S02]  /*a930*/  ISETP.NE.AND.EX P0, PT, R29, RZ, PT, P0 ;  /* 0x000000ff1d00720c */ /* 0x000fe40003f05300 */
[----:B------:R-:W0:Y:S01]  /*a940*/  LDC R20, c[0x0][0x600] ;  /* 0x00018000ff147b82 */ /* 0x000e220000000800 */
[-CC-:B-1----:R-:W-:Y:S01]  /*a950*/  SHF.R.U64 R14, R8, R10.reuse, R9.reuse ;  /* 0x0000000a080e7219 */ /* 0x182fe20000001209 */
[----:B------:R-:W-:Y:S01]  /*a960*/  IMAD.MOV.U32 R8, RZ, RZ, -0x1 ;  /* 0xffffffffff087424 */ /* 0x000fe200078e00ff */
[----:B------:R-:W-:-:S05]  /*a970*/  SHF.R.U32.HI R9, RZ, R10, R9 ;  /* 0x0000000aff097219 */ /* 0x000fca0000011609 */
[----:B------:R-:W1:Y:S01]  /*a980*/  LDC R24, c[0x0][0x648] ;  /* 0x00019200ff187b82 */ /* 0x000e620000000800 */
[-CC-:B--2---:R-:W-:Y:S02]  /*a990*/  SHF.R.U64 R23, R14, R12.reuse, R9.reuse ;  /* 0x0000000c0e177219 */ /* 0x184fe40000001209 */
[----:B------:R-:W-:-:S05]  /*a9a0*/  SHF.R.U32.HI R6, RZ, R12, R9 ;  /* 0x0000000cff067219 */ /* 0x000fca0000011609 */
[----:B------:R-:W2:Y:S01]  /*a9b0*/  LDC R26, c[0x0][0x638] ;  /* 0x00018e00ff1a7b82 */ /* 0x000ea20000000800 */
[-C--:B---3--:R-:W-:Y:S02]  /*a9c0*/  SHF.L.U32 R8, R8, R27.reuse, RZ ;  /* 0x0000001b08087219 */ /* 0x088fe400000006ff */
[-CC-:B------:R-:W-:Y:S02]  /*a9d0*/  SHF.R.U64 R25, R23, R27.reuse, R6.reuse ;  /* 0x0000001b17197219 */ /* 0x180fe40000001206 */
[----:B------:R-:W-:Y:S02]  /*a9e0*/  LOP3.LUT R32, RZ, R8, RZ, 0x33, !PT ;  /* 0x00000008ff207212 */ /* 0x000fe400078e33ff */
[----:B------:R-:W-:Y:S01]  /*a9f0*/  SHF.R.U32.HI R9, RZ, R27, R6 ;  /* 0x0000001bff097219 */ /* 0x000fe20000011606 */
[----:B------:R-:W3:Y:S01]  /*aa00*/  LDC R31, c[0x0][0x610] ;  /* 0x00018400ff1f7b82 */ /* 0x000ee20000000800 */
[----:B------:R-:W-:Y:S01]  /*aa10*/  IMAD.MOV.U32 R8, RZ, RZ, R25 ;  /* 0x000000ffff087224 */ /* 0x000fe200078e0019 */
[----:B------:R-:W-:Y:S06]  /*aa20*/  @!P0 BRA `(.L_x_295) ;  /* 0x0000000000288947 */ /* 0x000fec0003800000 */
        /* <DEDUP_REMOVED lines=10> */
.L_x_295:
[----:B------:R-:W-:Y:S02]  /*aad0*/  ISETP.NE.AND P0, PT, R2, 0x1, PT ;  /* 0x000000010200780c */ /* 0x000fe40003f05270 */
[----:B-1----:R-:W-:Y:S01]  /*aae0*/  SHF.R.U64 R6, R8, R24, R9 ;  /* 0x0000001808067219 */ /* 0x002fe20000001209 */
[----:B0-----:R-:W-:Y:S01]  /*aaf0*/  VIADD R9, R20, 0xffffffff ;  /* 0xffffffff14097836 */ /* 0x001fe20000000000 */
[----:B------:R-:W-:Y:S02]  /*ab00*/  SHF.L.U32 R30, R30, R27, RZ ;  /* 0x0000001b1e1e7219 */ /* 0x000fe400000006ff */
[----:B------:R-:W-:Y:S01]  /*ab10*/  LOP3.LUT R5, R23, R32, RZ, 0xc0, !PT ;  /* 0x0000002017057212 */ /* 0x000fe200078ec0ff */
[----:B------:R-:W-:-:S04]  /*ab20*/  IMAD.MOV R8, RZ, RZ, -R6 ;  /* 0x000000ffff087224 */ /* 0x000fc800078e0a06 */
[----:B------:R-:W-:Y:S01]  /*ab30*/  IMAD R6, R30, R6, R5 ;  /* 0x000000061e067224 */ /* 0x000fe200078e0205 */
[----:B------:R-:W-:Y:S01]  /*ab40*/  LOP3.LUT R5, R14, R9, RZ, 0xc0, !PT ;  /* 0x000000090e057212 */ /* 0x000fe200078ec0ff */
[----:B------:R-:W-:Y:S02]  /*ab50*/  @P0 IMAD R3, R7, R21, R4 ;  /* 0x0000001507030224 */ /* 0x000fe400078e0204 */
[----:B--2---:R-:W-:Y:S02]  /*ab60*/  IMAD R4, R8, R26, R25 ;  /* 0x0000001a08047224 */ /* 0x004fe400078e0219 */
[----:B---3--:R-:W-:Y:S02]  /*ab70*/  IMAD R3, R6, R31, R3 ;  /* 0x0000001f06037224 */ /* 0x008fe400078e0203 */
[----:B------:R-:W-:Y:S02]  /*ab80*/  IMAD R4, R4, R20, R5 ;  /* 0x0000001404047224 */ /* 0x000fe400078e0205 */
[----:B------:R-:W-:-:S02]  /*ab90*/  IMAD.MOV.U32 R8, RZ, RZ, 0x1 ;  /* 0x00000001ff087424 */ /* 0x000fc400078e00ff */
[----:B------:R-:W-:Y:S01]  /*aba0*/  IMAD.MOV.U32 R6, RZ, RZ, R22 ;  /* 0x000000ffff067224 */ /* 0x000fe200078e0016 */
[----:B------:R-:W-:Y:S02]  /*abb0*/  SEL R13, R4, R3, !P0 ;  /* 0x00000003040d7207 */ /* 0x000fe40004000000 */
[----:B------:R-:W-:-:S07]  /*abc0*/  SEL R20, R3, R4, !P0 ;  /* 0x0000000403147207 */ /* 0x000fce0004000000 */
.L_x_293:
[----:B------:R-:W-:-:S08]  /*abd0*/  NOP ;  /* 0x0000000000007918 */ /* 0x000fd00000000000 */
[----:B------:R-:W0:-:S00]  /*abe0*/  USETMAXREG.DEALLOC.CTAPOOL 0x28 ;  /* 0x00000028000079c8 */ /* 0x000e0000080e0500 */
[----:B0-----:R-:W-:-:S13]  /*abf0*/  ISETP.NE.AND P0, PT, R0, RZ, PT ;  /* 0x000000ff0000720c */ /* 0x001fda0003f05270 */
[----:B------:R-:W-:Y:S05]  /*ac00*/  @P0 EXIT ;  /* 0x000000000000094d */ /* 0x000fea0003800000 */
[----:B------:R-:W-:Y:S01]  /*ac10*/  LOP3.LUT P0, RZ, R8, 0xff, RZ, 0xc0, !PT ;  /* 0x000000ff08ff7812 */ /* 0x000fe2000780c0ff */
[----:B------:R-:W-:Y:S02]  /*ac20*/  IMAD.MOV.U32 R0, RZ, RZ, 0x1 ;  /* 0x00000001ff007424 */ /* 0x000fe400078e00ff */
[----:B------:R-:W-:-:S10]  /*ac30*/  IMAD.MOV.U32 R3, RZ, RZ, RZ ;  /* 0x000000ffff037224 */ /* 0x000fd400078e00ff */
[----:B------:R-:W-:Y:S05]  /*ac40*/  @!P0 BRA `(.L_x_296) ;  /* 0x0000000c00708947 */ /* 0x000fea0003800000 */
[----:B------:R-:W0:Y:S01]  /*ac50*/  LDC R0, c[0x0][0x28c] ;  /* 0x0000a300ff007b82 */ /* 0x000e220000000800 */
[----:B------:R-:W-:Y:S01]  /*ac60*/  ULDC UR5, c[0x0][0x658] ;  /* 0x0001960000057ab9 */ /* 0x000fe20000000800 */
[----:B------:R-:W-:Y:S01]  /*ac70*/  UMOV UR7, 0xffffffff ;  /* 0xffffffff00077882 */ /* 0x000fe20000000000 */
[----:B------:R-:W-:Y:S01]  /*ac80*/  ULDC UR6, c[0x0][0xc] ;  /* 0x0000030000067ab9 */ /* 0x000fe20000000800 */
[----:B------:R-:W-:Y:S01]  /*ac90*/  USHF.L.U32 UR9, UR7, UR5, URZ ;  /* 0x0000000507097299 */ /* 0x000fe2000800063f */
[----:B------:R-:W-:Y:S01]  /*aca0*/  BSSY B0, `(.L_x_296) ;  /* 0x00000d6000007945 */ /* 0x000fe20003800000 */
[----:B------:R-:W-:Y:S01]  /*acb0*/  UMOV UR8, 0x1 ;  /* 0x0000000100087882 */ /* 0x000fe20000000000 */
[----:B------:R-:W-:Y:S01]  /*acc0*/  ULDC UR7, c[0x0][0x10] ;  /* 0x0000040000077ab9 */ /* 0x000fe20000000800 */
[----:B------:R-:W1:Y:S01]  /*acd0*/  S2UR UR10, SR_CgaCtaId ;  /* 0x00000000000a79c3 */ /* 0x000e620000008800 */
[----:B------:R-:W-:Y:S01]  /*ace0*/  UIMAD.WIDE.U32 UR6, UR6, UR7, URZ ;  /* 0x00000007060672a5 */ /* 0x000fe2000f8e003f */
[----:B------:R-:W-:Y:S01]  /*acf0*/  IMAD.MOV.U32 R9, RZ, RZ, 0x1 ;  /* 0x00000001ff097424 */ /* 0x000fe200078e00ff */
[----:B------:R-:W-:Y:S01]  /*ad00*/  USHF.L.U32 UR5, UR8, UR5, URZ ;  /* 0x0000000508057299 */ /* 0x000fe2000800063f */
[----:B------:R-:W-:Y:S01]  /*ad10*/  LOP3.LUT R8, R19, 0x2, RZ, 0xfc, !PT ;  /* 0x0000000213087812 */ /* 0x000fe200078efcff */
[----:B------:R-:W-:Y:S01]  /*ad20*/  ULDC UR4, c[0x0][0x600] ;  /* 0x0001800000047ab9 */ /* 0x000fe20000000800 */
[----:B------:R-:W-:Y:S01]  /*ad30*/  ULDC UR8, c[0x0][0x14] ;  /* 0x0000050000087ab9 */ /* 0x000fe20000000800 */
[----:B------:R-:W-:-:S02]  /*ad40*/  UIADD3 UR4, UR4, -0x1, URZ ;  /* 0xffffffff04047890 */ /* 0x000fc4000fffe03f */
[----:B------:R-:W-:Y:S02]  /*ad50*/  UIMAD.WIDE.U32 UR30, UR6, UR8, URZ ;  /* 0x00000008061e72a5 */ /* 0x000fe4000f8e003f */
[----:B------:R-:W-:Y:S02]  /*ad60*/  UIMAD UR7, UR7, UR8, URZ ;  /* 0x00000008070772a4 */ /* 0x000fe4000f8e023f */
[----:B------:R-:W-:Y:S02]  /*ad70*/  ULOP3.LUT UR6, URZ, UR9, URZ, 0x33, !UPT ;  /* 0x000000093f067292 */ /* 0x000fe4000f8e333f */
[----:B------:R-:W-:Y:S01]  /*ad80*/  UIADD3 UR7, UR31, UR7, URZ ;  /* 0x000000071f077290 */ /* 0x000fe2000fffe03f */
[----:B0-----:R-:W-:Y:S01]  /*ad90*/  VIADD R0, R0, 0x7f ;  /* 0x0000007f00007836 */ /* 0x001fe20000000000 */
[----:B------:R-:W-:-:S04]  /*ada0*/  ULDC.64 UR38, c[0x0][0x198] ;  /* 0x0000660000267ab9 */ /* 0x000fc80000000a00 */
[----:B------:R-:W-:Y:S01]  /*adb0*/  SHF.R.S32.HI R3, RZ, 0x1f, R0 ;  /* 0x0000001fff037819 */ /* 0x000fe20000011400 */
[----:B-1----:R-:W-:-:S03]  /*adc0*/  IMAD.U32 R11, RZ, RZ, UR10 ;  /* 0x0000000aff0b7e24 */ /* 0x002fc6000f8e00ff */
[----:B------:R-:W-:Y:S01]  /*add0*/  LEA.HI R3, R3, R0, RZ, 0x7 ;  /* 0x0000000003037211 */ /* 0x000fe200078f38ff */
[----:B------:R-:W-:-:S03]  /*ade0*/  IMAD.MOV.U32 R0, RZ, RZ, 0x1 ;  /* 0x00000001ff007424 */ /* 0x000fc600078e00ff */
[----:B------:R-:W-:Y:S01]  /*adf0*/  SHF.R.S32.HI R10, RZ, 0x7, R3 ;  /* 0x00000007ff0a7819 */ /* 0x000fe20000011403 */
[----:B------:R-:W-:-:S04]  /*ae00*/  IMAD.MOV.U32 R3, RZ, RZ, RZ ;  /* 0x000000ffff037224 */ /* 0x000fc800078e00ff */
[----:B------:R-:W-:-:S07]  /*ae10*/  VIADD R12, R10, 0x1 ;  /* 0x000000010a0c7836 */ /* 0x000fce0000000000 */
.L_x_307:
[----:B------:R-:W-:-:S03]  /*ae20*/  UMOV UR8, 0xffffffff ;  /* 0xffffffff00087882 */ /* 0x000fc60000000000 */
[----:B------:R-:W-:Y:S05]  /*ae30*/  BRA.DIV UR8, `(.L_x_297) ;  /* 0x0000001208007947 */ /* 0x000fea000b800000 */
[----:B------:R-:W-:-:S13]  /*ae40*/  ELECT P6, URZ, PT ;  /* 0x00000000003f782f */ /* 0x000fda00038c0000 */
.L_x_319:
[----:B------:R-:W0:Y:S01]  /*ae50*/  LDC R4, c[0x0][0x28c] ;  /* 0x0000a300ff047b82 */ /* 0x000e220000000800 */
[----:B------:R-:W-:Y:S01]  /*ae60*/  BSSY B1, `(.L_x_298) ;  /* 0x0000047000017945 */ /* 0x000fe20003800000 */
[----:B0-----:R-:W-:-:S13]  /*ae70*/  ISETP.LT.OR P6, PT, R4, 0x1, !P6 ;  /* 0x000000010400780c */ /* 0x001fda00077c1670 */
[----:B------:R-:W-:Y:S05]  /*ae80*/  @P6 BRA `(.L_x_299) ;  /* 0x0000000400106947 */ /* 0x000fea0003800000 */
[----:B------:R-:W-:Y:S02]  /*ae90*/  IMAD R20, R20, 0x2, R11 ;  /* 0x0000000214147824 */ /* 0x000fe400078e020b */
[----:B------:R-:W-:Y:S02]  /*aea0*/  IMAD.SHL.U32 R15, R13, 0x100, RZ ;  /* 0x000001000d0f7824 */ /* 0x000fe400078e00ff */
[----:B------:R-:W-:Y:S02]  /*aeb0*/  IMAD.MOV.U32 R22, RZ, RZ, RZ ;  /* 0x000000ffff167224 */ /* 0x000fe400078e00ff */
[----:B------:R-:W-:Y:S02]  /*aec0*/  IMAD.MOV.U32 R4, RZ, RZ, R12 ;  /* 0x000000ffff047224 */ /* 0x000fe400078e000c */
[----:B------:R-:W-:Y:S02]  /*aed0*/  IMAD.MOV.U32 R5, RZ, RZ, R0 ;  /* 0x000000ffff057224 */ /* 0x000fe400078e0000 */
[----:B------:R-:W-:-:S02]  /*aee0*/  IMAD.MOV.U32 R14, RZ, RZ, R3 ;  /* 0x000000ffff0e7224 */ /* 0x000fc400078e0003 */
[----:B------:R-:W-:-:S07]  /*aef0*/  IMAD.SHL.U32 R21, R20, 0x40, RZ ;  /* 0x0000004014157824 */ /* 0x000fce00078e00ff */
.L_x_302:
[----:B------:R-:W0:Y:S01]  /*af00*/  S2UR UR8, SR_CgaCtaId ;  /* 0x00000000000879c3 */ /* 0x000e220000008800 */
[----:B------:R-:W-:Y:S02]  /*af10*/  MOV R20, 0x400 ;  /* 0x0000040000147802 */ /* 0x000fe40000000f00 */
[----:B------:R-:W-:Y:S02]  /*af20*/  SHF.L.U32 R7, R5, 0x1f, RZ ;  /* 0x0000001f05077819 */ /* 0x000fe400000006ff */
[----:B------:R-:W-:-:S13]  /*af30*/  LOP3.LUT P1, RZ, R18, 0x7f, RZ, 0xc0, !PT ;  /* 0x0000007f12ff7812 */ /* 0x000fda000782c0ff */
[----:B------:R-:W1:Y:S01]  /*af40*/  @!P1 LDC R13, c[0x0][0x500] ;  /* 0x00014000ff0d9b82 */ /* 0x000e620000000800 */
[----:B0-----:R-:W-:-:S05]  /*af50*/  IMAD.U32 R11, RZ, RZ, UR8 ;  /* 0x00000008ff0b7e24 */ /* 0x001fca000f8e00ff */
[----:B------:R-:W-:-:S05]  /*af60*/  LEA R23, R11, R20, 0x18 ;  /* 0x000000140b177211 */ /* 0x000fca00078ec0ff */
[----:B------:R-:W-:-:S04]  /*af70*/  IMAD R20, R14, 0x8, R23 ;  /* 0x000000080e147824 */ /* 0x000fc800078e0217 */
[----:B------:R-:W0:Y:S02]  /*af80*/  SYNCS.PHASECHK.TRANS64.TRYWAIT P0, [R20+URZ+0x28], R7 ;  /* 0x00002807140075a7 */ /* 0x000e24000800017f */
[----:B01----:R-:W-:Y:S05]  /*af90*/  @!P0 BRA `(.L_x_300) ;  /* 0x0000000c00c88947 */ /* 0x003fea0003800000 */
.L_x_320:
[----:B0-----:R-:W-:Y:S01]  /*afa0*/  PRMT R7, R8, 0x9910, RZ ;  /* 0x0000991008077816 */ /* 0x001fe200000000ff */
[----:B------:R0:W-:Y:S03]  /*afb0*/  @!P1 SYNCS.ARRIVE.TRANS64 RZ, [R20+URZ], R13 ;  /* 0x0000000d14ff99a7 */ /* 0x0001e6000800003f */
[----:B------:R-:W-:-:S13]  /*afc0*/  ISETP.NE.AND P0, PT, R7, 0x2, PT ;  /* 0x000000020700780c */ /* 0x000fda0003f05270 */
[----:B0-----:R-:W-:Y:S05]  /*afd0*/  @P0 BRA `(.L_x_301) ;  /* 0x0000000000040947 */ /* 0x001fea0003800000 */
[----:B------:R-:W-:Y:S01]  /*afe0*/  BPT.TRAP 0x1 ;  /* 0x000000040000795c */ /* 0x000fe20000300000 */
.L_x_301:
[----:B------:R-:W-:Y:S01]  /*aff0*/  IMAD R7, R14, 0x4, R11 ;  /* 0x000000040e077824 */ /* 0x000fe200078e020b */
[----:B------:R-:W-:Y:S01]  /*b000*/  R2UR UR34, R22 ;  /* 0x00000000162272ca */ /* 0x000fe200000e0000 */
[----:B------:R-:W-:Y:S01]  /*b010*/  VIADD R4, R4, 0xffffffff ;  /* 0xffffffff04047836 */ /* 0x000fe20000000000 */
[----:B------:R-:W-:Y:S01]  /*b020*/  R2UR UR33, R20 ;  /* 0x00000000142172ca */ /* 0x000fe200000e0000 */
[----:B------:R-:W-:Y:S01]  /*b030*/  IMAD.SHL.U32 R7, R7, 0x1000, RZ ;  /* 0x0000100007077824 */ /* 0x000fe200078e00ff */
[----:B------:R-:W-:Y:S01]  /*b040*/  R2UR UR36, R6 ;  /* 0x00000000062472ca */ /* 0x000fe200000e0000 */
[----:B------:R-:W-:Y:S01]  /*b050*/  UIADD3 UR14, UP0, UR38, 0xf0, URZ ;  /* 0x000000f0260e7890 */ /* 0x000fe2000ff1e03f */
[----:B------:R-:W-:Y:S01]  /*b060*/  R2UR UR35, R21 ;  /* 0x00000000152372ca */ /* 0x000fe200000e0000 */
[--C-:B------:R-:W-:Y:S01]  /*b070*/  IMAD R7, R7, 0x2, R23.reuse ;  /* 0x0000000207077824 */ /* 0x100fe200078e0217 */
[----:B------:R-:W-:Y:S01]  /*b080*/  R2UR UR19, R15 ;  /* 0x000000000f1372ca */ /* 0x000fe200000e0000 */
[----:B------:R-:W-:Y:S01]  /*b090*/  IMAD R23, R14, 0x10000, R23 ;  /* 0x000100000e177824 */ /* 0x000fe200078e0217 */
[----:B------:R-:W-:Y:S01]  /*b0a0*/  UIADD3 UR40, UP1, UR38, 0x1f0, URZ ;  /* 0x000001f026287890 */ /* 0x000fe2000ff3e03f */
[----:B------:R-:W-:Y:S01]  /*b0b0*/  ISETP.GT.AND P1, PT, R4, 0x1, PT ;  /* 0x000000010400780c */ /* 0x000fe20003f24270 */
[----:B------:R-:W-:Y:S01]  /*b0c0*/  UIADD3.X UR15, URZ, UR39, URZ, UP0, !UPT ;  /* 0x000000273f0f7290 */ /* 0x000fe200087fe43f */
[----:B------:R-:W-:Y:S01]  /*b0d0*/  R2UR UR24, R7 ;  /* 0x00000000071872ca */ /* 0x000fe200000e0000 */
[----:B------:R-:W-:Y:S01]  /*b0e0*/  UIADD3 UR26, UR34, 0x40, URZ ;  /* 0x00000040221a7890 */ /* 0x000fe2000fffe03f */
[----:B------:R-:W-:Y:S01]  /*b0f0*/  R2UR UR8, R23 ;  /* 0x00000000170872ca */ /* 0x000fe200000e0000 */
[----:B------:R-:W-:Y:S01]  /*b100*/  UIADD3.X UR41, URZ, UR39, URZ, UP1, !UPT ;  /* 0x000000273f297290 */ /* 0x000fe20008ffe43f */
[----:B------:R-:W-:Y:S01]  /*b110*/  VIADD R14, R14, 0x1 ;  /* 0x000000010e0e7836 */ /* 0x000fe20000000000 */
[----:B------:R-:W-:Y:S01]  /*b120*/  UMOV UR13, 0x30000 ;  /* 0x00030000000d7882 */ /* 0x000fe20000000000 */
[----:B------:R-:W-:Y:S01]  /*b130*/  UMOV UR22, 0x0 ;  /* 0x0000000000167882 */ /* 0x000fe20000000000 */
[----:B------:R-:W-:Y:S01]  /*b140*/  UMOV UR23, 0x10000000 ;  /* 0x1000000000177882 */ /* 0x000fe20000000000 */
[----:B------:R-:W-:Y:S01]  /*b150*/  UMOV UR25, UR33 ;  /* 0x0000002100197c82 */ /* 0x000fe20008000000 */
[----:B------:R-:W-:Y:S01]  /*b160*/  ISETP.NE.AND P0, PT, R14, 0x5, PT ;  /* 0x000000050e00780c */ /* 0x000fe20003f05270 */
[----:B------:R-:W-:Y:S01]  /*b170*/  UMOV UR28, UR36 ;  /* 0x00000024001c7c82 */ /* 0x000fe20008000000 */
[----:B------:R-:W-:Y:S01]  /*b180*/  UMOV UR27, UR35 ;  /* 0x00000023001b7c82 */ /* 0x000fe20008000000 */
[----:B------:R-:W-:Y:S01]  /*b190*/  UMOV UR17, UR33 ;  /* 0x0000002100117c82 */ /* 0x000fe20008000000 */
[----:B------:R-:W-:Y:S01]  /*b1a0*/  UIADD3 UR32, UR24, 0x100, URZ ;  /* 0x0000010018207890 */ /* 0x000fe2000fffe03f */
[----:B------:R-:W-:Y:S01]  /*b1b0*/  SEL R20, RZ, 0x1, P0 ;  /* 0x00000001ff147807 */ /* 0x000fe20000000000 */
[----:B------:R-:W-:Y:S01]  /*b1c0*/  UIADD3 UR24, UR24, 0x4100, URZ ;  /* 0x0000410018187890 */ /* 0x000fe2000fffe03f */
[----:B------:R-:W-:Y:S01]  /*b1d0*/  VIADD R22, R22, 0x80 ;  /* 0x0000008016167836 */ /* 0x000fe20000000000 */
[----:B------:R-:W-:Y:S01]  /*b1e0*/  UIADD3 UR16, UR8, 0x28100, URZ ;  /* 0x0002810008107890 */ /* 0x000fe2000fffe03f */
[----:B------:R-:W-:Y:S01]  /*b1f0*/  LOP3.LUT R5, R5, R20, RZ, 0x3c, !PT ;  /* 0x0000001405057212 */ /* 0x000fe200078e3cff */
[----:B------:R-:W-:Y:S01]  /*b200*/  UIADD3 UR8, UR8, 0x30100, URZ ;  /* 0x0003010008087890 */ /* 0x000fe2000fffe03f */
[----:B------:R-:W-:Y:S01]  /*b210*/  SEL R14, R14, RZ, P0 ;  /* 0x000000ff0e0e7207 */ /* 0x000fe20000000000 */
[----:B------:R-:W-:Y:S01]  /*b220*/  UMOV UR18, UR34 ;  /* 0x0000002200127c82 */ /* 0x000fe20008000000 */
[----:B------:R-:W-:Y:S01]  /*b230*/  UMOV UR20, UR36 ;  /* 0x0000002400147c82 */ /* 0x000fe20008000000 */
[----:B------:R0:W-:Y:S01]  /*b240*/  UTMALDG.3D.MULTICAST [UR32], [UR14], UR13, desc[UR22] ;  /* 0x000016200e0073b4 */ /* 0x0001e2000801180d */
[----:B------:R-:W-:Y:S01]  /*b250*/  UMOV UR9, UR33 ;  /* 0x0000002100097c82 */ /* 0x000fe20008000000 */
[----:B------:R-:W-:Y:S01]  /*b260*/  UMOV UR11, UR19 ;  /* 0x00000013000b7c82 */ /* 0x000fe20008000000 */
[----:B------:R-:W-:Y:S01]  /*b270*/  UMOV UR12, UR36 ;  /* 0x00000024000c7c82 */ /* 0x000fe20008000000 */
[----:B------:R-:W-:Y:S01]  /*b280*/  UMOV UR10, UR26 ;  /* 0x0000001a000a7c82 */ /* 0x000fe20008000000 */
[----:B------:R0:W-:Y:S01]  /*b290*/  UTMALDG.3D.MULTICAST [UR24], [UR14], UR13, desc[UR22] ;  /* 0x000016180e0073b4 */ /* 0x0001e2000801180d */
[----:B------:R0:W-:Y:S01]  /*b2a0*/  UTMALDG.3D [UR16], [UR40], desc[UR22] ;  /* 0x00001610280075b4 */ /* 0x0001e20008011000 */
[----:B------:R0:W-:Y:S02]  /*b2b0*/  UTMALDG.3D [UR8], [UR40], desc[UR22] ;  /* 0x00001608280075b4 */ /* 0x0001e40008011000 */
[----:B0-----:R-:W-:Y:S05]  /*b2c0*/  @P1 BRA `(.L_x_302) ;  /* 0xfffffffc000c1947 */ /* 0x001fea000383ffff */
.L_x_299:
[----:B------:R-:W-:Y:S05]  /*b2d0*/  BSYNC B1 ;  /* 0x0000000000017941 */ /* 0x000fea0003800000 */
.L_x_298:
[----:B------:R-:W-:Y:S01]  /*b2e0*/  LOP3.LUT P1, RZ, R9, 0xff, RZ, 0xc0, !PT ;  /* 0x000000ff09ff7812 */ /* 0x000fe2000782c0ff */
[C---:B------:R-:W-:Y:S01]  /*b2f0*/  IMAD.IADD R6, R10.reuse, 0x1, R3 ;  /* 0x000000010a067824 */ /* 0x040fe200078e0203 */
[----:B------:R-:W-:Y:S01]  /*b300*/  ULDC.64 UR8, c[0x0][0x650] ;  /* 0x0001940000087ab9 */ /* 0x000fe20000000a00 */
[----:B------:R-:W-:Y:S01]  /*b310*/  ISETP.GE.U32.AND P2, PT, R10, 0x5, PT ;  /* 0x000000050a00780c */ /* 0x000fe20003f46070 */
[----:B------:R-:W-:Y:S01]  /*b320*/  BSSY B1, `(.L_x_303) ;  /* 0x000006b000017945 */ /* 0x000fe20003800000 */
[----:B------:R-:W-:Y:S01]  /*b330*/  IMAD.MOV.U32 R20, RZ, RZ, -0x1 ;  /* 0xffffffffff147424 */ /* 0x000fe200078e00ff */
[----:B------:R-:W-:Y:S01]  /*b340*/  ISETP.GT.U32.AND P0, PT, R6, 0x4, PT ;  /* 0x000000040600780c */ /* 0x000fe20003f04070 */
[----:B------:R-:W-:Y:S01]  /*b350*/  IMAD.MOV.U32 R13, RZ, RZ, -0x1 ;  /* 0xffffffffff0d7424 */ /* 0x000fe200078e00ff */
[----:B------:R-:W-:Y:S02]  /*b360*/  PRMT R9, RZ, 0x7610, R9 ;  /* 0x00007610ff097816 */ /* 0x000fe40000000009 */
[----:B------:R-:W-:-:S03]  /*b370*/  ISETP.LT.U32.AND P0, PT, R10, 0x5, P0 ;  /* 0x000000050a00780c */ /* 0x000fc60000701070 */
[----:B------:R-:W0:Y:S01]  /*b380*/  @P1 S2R R11, SR_CgaCtaId ;  /* 0x00000000000b1919 */ /* 0x000e220000008800 */
[----:B------:R-:W-:-:S04]  /*b390*/  @P1 MOV R4, 0x400 ;  /* 0x0000040000041802 */ /* 0x000fc80000000f00 */
[----:B0-----:R-:W-:Y:S01]  /*b3a0*/  @P1 LEA R3, R11, R4, 0x18 ;  /* 0x000000040b031211 */ /* 0x001fe200078ec0ff */
[----:B------:R-:W-:-:S03]  /*b3b0*/  IMAD.WIDE.U32 R4, R6, -0x33333333, RZ ;  /* 0xcccccccd06047825 */ /* 0x000fc600078e00ff */
[----:B------:R0:W-:Y:S01]  /*b3c0*/  @P1 SYNCS.ARRIVE.TRANS64.A1T0 RZ, [R3+URZ+0x68], RZ ;  /* 0x000068ff03ff19a7 */ /* 0x0001e2000810003f */
[----:B------:R-:W-:Y:S02]  /*b3d0*/  IADD3 R16, P1, R16, UR30, RZ ;  /* 0x0000001e10107c10 */ /* 0x000fe4000ff3e0ff */
[----:B------:R-:W-:Y:S02]  /*b3e0*/  SHF.R.U32.HI R5, RZ, 0x2, R5 ;  /* 0x00000002ff057819 */ /* 0x000fe40000011605 */
[----:B------:R-:W-:Y:S02]  /*b3f0*/  IADD3.X R17, R17, UR7, RZ, P1, !PT ;  /* 0x0000000711117c10 */ /* 0x000fe40008ffe4ff */
[----:B------:R-:W-:Y:S02]  /*b400*/  PRMT R4, RZ, 0x7610, R4 ;  /* 0x00007610ff047816 */ /* 0x000fe40000000004 */
[----:B0-----:R-:W-:Y:S02]  /*b410*/  SEL R3, RZ, 0x1, !P0 ;  /* 0x00000001ff037807 */ /* 0x001fe40004000000 */
[----:B------:R-:W-:-:S02]  /*b420*/  ISETP.GE.U32.AND P0, PT, R16, UR8, PT ;  /* 0x0000000810007c0c */ /* 0x000fc4000bf06070 */
[----:B------:R-:W-:Y:S01]  /*b430*/  LOP3.LUT R0, R0, R3, RZ, 0x3c, !PT ;  /* 0x0000000300007212 */ /* 0x000fe200078e3cff */
[----:B------:R-:W-:Y:S01]  /*b440*/  IMAD R3, R5, -0x5, R6 ;  /* 0xfffffffb05037824 */ /* 0x000fe200078e0206 */
[----:B------:R-:W-:Y:S01]  /*b450*/  ISETP.GE.U32.AND.EX P0, PT, R17, UR9, PT, P0 ;  /* 0x0000000911007c0c */ /* 0x000fe2000bf06100 */
[----:B------:R-:W-:Y:S01]  /*b460*/  IMAD.MOV.U32 R6, RZ, RZ, -0x1 ;  /* 0xffffffffff067424 */ /* 0x000fe200078e00ff */
[----:B------:R-:W-:-:S11]  /*b470*/  @P2 LOP3.LUT R0, R0, 0x1, R5, 0x78, !PT ;  /* 0x0000000100002812 */ /* 0x000fd600078e7805 */
[----:B------:R-:W-:Y:S05]  /*b480*/  @P0 BRA `(.L_x_304) ;  /* 0x0000000400500947 */ /* 0x000fea0003800000 */
[----:B------:R-:W0:Y:S01]  /*b490*/  S2R R15, SR_CTAID.X ;  /* 0x00000000000f7919 */ /* 0x000e220000002500 */
[----:B------:R-:W-:Y:S01]  /*b4a0*/  ULDC.64 UR8, c[0x0][0x628] ;  /* 0x00018a0000087ab9 */ /* 0x000fe20000000a00 */
[----:B------:R-:W1:Y:S01]  /*b4b0*/  LDC R20, c[0x0][0x144] ;  /* 0x00005100ff147b82 */ /* 0x000e620000000800 */
[----:B------:R-:W-:Y:S01]  /*b4c0*/  ISETP.NE.U32.AND P0, PT, RZ, UR8, PT ;  /* 0x00000008ff007c0c */ /* 0x000fe2000bf05070 */
[----:B------:R-:W2:Y:S01]  /*b4d0*/  S2R R13, SR_CTAID.Y ;  /* 0x00000000000d7919 */ /* 0x000ea20000002600 */
[----:B------:R-:W-:Y:S01]  /*b4e0*/  ULDC UR11, c[0x0][0x630] ;  /* 0x00018c00000b7ab9 */ /* 0x000fe20000000800 */
[----:B------:R-:W-:Y:S01]  /*b4f0*/  ULDC UR12, c[0x0][0x150] ;  /* 0x00005400000c7ab9 */ /* 0x000fe20000000800 */
[----:B------:R-:W-:Y:S01]  /*b500*/  ISETP.NE.AND.EX P0, PT, RZ, UR9, PT, P0 ;  /* 0x00000009ff007c0c */ /* 0x000fe2000bf05300 */
[----:B------:R-:W-:Y:S02]  /*b510*/  IMAD.MOV.U32 R4, RZ, RZ, R16 ;  /* 0x000000ffff047224 */ /* 0x000fe400078e0010 */
[----:B------:R-:W-:Y:S01]  /*b520*/  IMAD.MOV.U32 R5, RZ, RZ, R17 ;  /* 0x000000ffff057224 */ /* 0x000fe200078e0011 */
[----:B0-----:R-:W-:-:S09]  /*b530*/  I2FP.F32.U32 R22, R15 ;  /* 0x0000000f00167245 */ /* 0x001fd20000201000 */
[----:B------:R-:W-:Y:S05]  /*b540*/  @!P0 BRA `(.L_x_305) ;  /* 0x0000000000288947 */ /* 0x000fea0003800000 */
[----:B------:R-:W-:Y:S02]  /*b550*/  ULDC UR10, c[0x0][0x634] ;  /* 0x00018d00000a7ab9 */ /* 0x000fe40000000800 */
[----:B------:R-:W-:-:S05]  /*b560*/  IADD3 R5, P0, R16, UR10, RZ ;  /* 0x0000000a10057c10 */ /* 0x000fca000ff1e0ff */
[----:B------:R-:W-:-:S04]  /*b570*/  IMAD.X R21, RZ, RZ, R17, P0 ;  /* 0x000000ffff157224 */ /* 0x000fc800000e0611 */
[----:B------:R-:W-:-:S04]  /*b580*/  IMAD.WIDE.U32 R6, R21, UR8, RZ ;  /* 0x0000000815067c25 */ /* 0x000fc8000f8e00ff */
[----:B------:R-:W-:-:S04]  /*b590*/  IMAD.WIDE.U32 R6, P0, R5, UR9, R6 ;  /* 0x0000000905067c25 */ /* 0x000fc8000f800006 */
[----:B------:R-:W-:-:S04]  /*b5a0*/  IMAD.WIDE.U32 R4, R5, UR8, RZ ;  /* 0x0000000805047c25 */ /* 0x000fc8000f8e00ff */
[----:B------:R-:W-:Y:S01]  /*b5b0*/  IMAD.MOV.U32 R4, RZ, RZ, R7 ;  /* 0x000000ffff047224 */ /* 0x000fe200078e0007 */
[----:B------:R-:W-:Y:S01]  /*b5c0*/  IADD3 RZ, P1, R5, R6, RZ ;  /* 0x0000000605ff7210 */ /* 0x000fe20007f3e0ff */
[----:B------:R-:W-:-:S04]  /*b5d0*/  IMAD.X R5, RZ, RZ, RZ, P0 ;  /* 0x000000ffff057224 */ /* 0x000fc800000e06ff */
[----:B------:R-:W-:-:S08]  /*b5e0*/  IMAD.WIDE.U32.X R4, R21, UR9, R4, P1 ;  /* 0x0000000915047c25 */ /* 0x000fd000088e0404 */
.L_x_305:
[----:B------:R-:W-:Y:S01]  /*b5f0*/  FMUL R22, R22, UR12 ;  /* 0x0000000c16167c20 */ /* 0x000fe20008400000 */
[--C-:B------:R-:W-:Y:S01]  /*b600*/  SHF.R.U64 R14, R4, UR11, R5.reuse ;  /* 0x0000000b040e7c19 */ /* 0x100fe20008001205 */
[----:B------:R-:W-:Y:S01]  /*b610*/  ULDC.64 UR8, c[0x0][0x620] ;  /* 0x0001880000087ab9 */ /* 0x000fe20000000a00 */
[----:B------:R-:W-:Y:S01]  /*b620*/  SHF.R.U32.HI R4, RZ, UR11, R5 ;  /* 0x0000000bff047c19 */ /* 0x000fe20008011605 */
[----:B------:R-:W-:Y:S01]  /*b630*/  ULDC.64 UR10, c[0x0][0x640] ;  /* 0x00019000000a7ab9 */ /* 0x000fe20000000a00 */
[----:B------:R-:W-:Y:S01]  /*b640*/  IADD3 R5, P0, RZ, -R14, RZ ;  /* 0x8000000eff057210 */ /* 0x000fe20007f1e0ff */
[----:B------:R-:W0:Y:S04]  /*b650*/  F2I.U32.TRUNC.NTZ R22, R22 ;  /* 0x0000001600167305 */ /* 0x000e28000020f000 */
[----:B------:R-:W-:Y:S01]  /*b660*/  IMAD.X R4, RZ, RZ, ~R4, P0 ;  /* 0x000000ffff047224 */ /* 0x000fe200000e0e04 */
[----:B------:R-:W-:-:S03]  /*b670*/  ISETP.NE.U32.AND P0, PT, RZ, UR10, PT ;  /* 0x0000000aff007c0c */ /* 0x000fc6000bf05070 */
[----:B------:R-:W-:Y:S01]  /*b680*/  IMAD R4, R4, UR8, RZ ;  /* 0x0000000804047c24 */ /* 0x000fe2000f8e02ff */
[----:B------:R-:W-:-:S03]  /*b690*/  ISETP.NE.AND.EX P0, PT, RZ, UR11, PT, P0 ;  /* 0x0000000bff007c0c */ /* 0x000fc6000bf05300 */
[C---:B------:R-:W-:Y:S01]  /*b6a0*/  IMAD R7, R5.reuse, UR9, R4 ;  /* 0x0000000905077c24 */ /* 0x040fe2000f8e0204 */
[----:B------:R-:W-:Y:S01]  /*b6b0*/  ULDC UR9, c[0x0][0x154] ;  /* 0x0000550000097ab9 */ /* 0x000fe20000000800 */
[----:B------:R-:W-:Y:S01]  /*b6c0*/  IMAD.WIDE.U32 R4, R5, UR8, R16 ;  /* 0x0000000805047c25 */ /* 0x000fe2000f8e0010 */
[----:B------:R-:W-:-:S03]  /*b6d0*/  ULDC UR8, c[0x0][0x618] ;  /* 0x0001860000087ab9 */ /* 0x000fc60000000800 */
[----:B0-----:R-:W-:Y:S02]  /*b6e0*/  IMAD.MOV R6, RZ, RZ, -R22 ;  /* 0x000000ffff067224 */ /* 0x001fe400078e0a16 */
[----:B------:R-:W-:Y:S02]  /*b6f0*/  IMAD.IADD R5, R5, 0x1, R7 ;  /* 0x0000000105057824 */ /* 0x000fe400078e0207 */
[----:B-1----:R-:W-:Y:S01]  /*b700*/  IMAD R15, R20, R6, R15 ;  /* 0x00000006140f7224 */ /* 0x002fe200078e020f */
[----:B--2---:R-:W-:Y:S01]  /*b710*/  I2FP.F32.U32 R6, R13 ;  /* 0x0000000d00067245 */ /* 0x004fe20000201000 */
[----:B------:R-:W0:Y:S01]  /*b720*/  LDC R20, c[0x0][0x148] ;  /* 0x00005200ff147b82 */ /* 0x000e220000000800 */
[--C-:B------:R-:W-:Y:S02]  /*b730*/  SHF.R.U64 R21, R4, UR8, R5.reuse ;  /* 0x0000000804157c19 */ /* 0x100fe40008001205 */
[----:B------:R-:W-:Y:S01]  /*b740*/  SHF.R.U32.HI R4, RZ, UR8, R5 ;  /* 0x00000008ff047c19 */ /* 0x000fe20008011605 */
[----:B------:R-:W-:Y:S01]  /*b750*/  FMUL R6, R6, UR9 ;  /* 0x0000000906067c20 */ /* 0x000fe20008400000 */
[----:B------:R-:W-:-:S02]  /*b760*/  ULDC UR8, c[0x0][0x608] ;  /* 0x0001820000087ab9 */ /* 0x000fc40000000800 */
[--C-:B------:R-:W-:Y:S01]  /*b770*/  SHF.R.U64 R23, R21, UR8, R4.reuse ;  /* 0x0000000815177c19 */ /* 0x100fe20008001204 */
[----:B------:R1:W2:Y:S01]  /*b780*/  F2I.U32.TRUNC.NTZ R24, R6 ;  /* 0x0000000600187305 */ /* 0x0002a2000020f000 */
[----:B------:R-:W-:Y:S01]  /*b790*/  SHF.R.U32.HI R4, RZ, UR8, R4 ;  /* 0x00000008ff047c19 */ /* 0x000fe20008011604 */
[----:B------:R-:W-:-:S03]  /*b7a0*/  ULDC UR8, c[0x0][0x658] ;  /* 0x0001960000087ab9 */ /* 0x000fc60000000800 */
[--C-:B------:R-:W-:Y:S02]  /*b7b0*/  SHF.R.U64 R22, R23, UR8, R4.reuse ;  /* 0x0000000817167c19 */ /* 0x100fe40008001204 */
[----:B------:R-:W-:-:S03]  /*b7c0*/  SHF.R.U32.HI R25, RZ, UR8, R4 ;  /* 0x00000008ff197c19 */ /* 0x000fc60008011604 */
[----:B------:R-:W-:Y:S02]  /*b7d0*/  IMAD.MOV.U32 R4, RZ, RZ, R22 ;  /* 0x000000ffff047224 */ /* 0x000fe400078e0016 */
[----:B------:R-:W-:Y:S01]  /*b7e0*/  IMAD.MOV.U32 R5, RZ, RZ, R25 ;  /* 0x000000ffff057224 */ /* 0x000fe200078e0019 */
[----:B-1----:R-:W-:Y:S06]  /*b7f0*/  @!P0 BRA `(.L_x_306) ;  /* 0x0000000000288947 */ /* 0x002fec0003800000 */
        /* <DEDUP_REMOVED lines=10> */
.L_x_306:
[----:B------:R-:W-:Y:S01]  /*b8a0*/  ISETP.NE.AND P0, PT, R2, 0x1, PT ;  /* 0x000000010200780c */ /* 0x000fe20003f05270 */
[----:B------:R-:W-:Y:S01]  /*b8b0*/  ULDC UR8, c[0x0][0x648] ;  /* 0x0001920000087ab9 */ /* 0x000fe20000000800 */
[----:B------:R-:W-:Y:S01]  /*b8c0*/  LOP3.LUT R23, R23, UR6, RZ, 0xc0, !PT ;  /* 0x0000000617177c12 */ /* 0x000fe2000f8ec0ff */
[----:B--2---:R-:W-:Y:S01]  /*b8d0*/  IMAD.MOV R24, RZ, RZ, -R24 ;  /* 0x000000ffff187224 */ /* 0x004fe200078e0a18 */
[----:B------:R-:W-:Y:S01]  /*b8e0*/  SHF.R.U64 R4, R4, UR8, R5 ;  /* 0x0000000804047c19 */ /* 0x000fe20008001205 */
[----:B------:R-:W-:Y:S01]  /*b8f0*/  ULDC UR8, c[0x0][0x638] ;  /* 0x00018e0000087ab9 */ /* 0x000fe20000000800 */
[----:B------:R-:W-:Y:S01]  /*b900*/  LOP3.LUT R21, R21, UR4, RZ, 0xc0, !PT ;  /* 0x0000000415157c12 */ /* 0x000fe2000f8ec0ff */
[----:B------:R-:W-:Y:S01]  /*b910*/  ULDC UR9, c[0x0][0x610] ;  /* 0x0001840000097ab9 */ /* 0x000fe20000000800 */
[----:B------:R-:W-:Y:S02]  /*b920*/  IMAD.MOV.U32 R6, RZ, RZ, R14 ;  /* 0x000000ffff067224 */ /* 0x000fe400078e000e */
[----:B------:R-:W-:-:S02]  /*b930*/  IMAD.MOV R5, RZ, RZ, -R4 ;  /* 0x000000ffff057224 */ /* 0x000fc400078e0a04 */
[----:B------:R-:W-:Y:S02]  /*b940*/  IMAD R4, R4, UR5, R23 ;  /* 0x0000000504047c24 */ /* 0x000fe4000f8e0217 */
[----:B0-----:R-:W-:Y:S02]  /*b950*/  @P0 IMAD R15, R20, R24, R13 ;  /* 0x00000018140f0224 */ /* 0x001fe400078e020d */
[----:B------:R-:W-:Y:S01]  /*b960*/  IMAD R22, R5, UR8, R22 ;  /* 0x0000000805167c24 */ /* 0x000fe2000f8e0216 */
[----:B------:R-:W-:Y:S01]  /*b970*/  ULDC UR8, c[0x0][0x600] ;  /* 0x0001800000087ab9 */ /* 0x000fe20000000800 */
[----:B------:R-:W-:Y:S02]  /*b980*/  IMAD R15, R4, UR9, R15 ;  /* 0x00000009040f7c24 */ /* 0x000fe4000f8e020f */
[----:B------:R-:W-:Y:S02]  /*b990*/  IMAD R22, R22, UR8, R21 ;  /* 0x0000000816167c24 */ /* 0x000fe4000f8e0215 */
[----:B------:R-:W-:-:S03]  /*b9a0*/  IMAD.MOV.U32 R4, RZ, RZ, 0x1 ;  /* 0x00000001ff047424 */ /* 0x000fc600078e00ff */
[----:B------:R-:W-:Y:S02]  /*b9b0*/  SEL R13, R22, R15, !P0 ;  /* 0x0000000f160d7207 */ /* 0x000fe40004000000 */
[----:B------:R-:W-:-:S07]  /*b9c0*/  SEL R20, R15, R22, !P0 ;  /* 0x000000160f147207 */ /* 0x000fce0004000000 */
.L_x_304:
[----:B------:R-:W-:Y:S05]  /*b9d0*/  BSYNC B1 ;  /* 0x0000000000017941 */ /* 0x000fea0003800000 */
.L_x_303:
[----:B------:R-:W-:-:S13]  /*b9e0*/  LOP3.LUT P0, RZ, R4, 0xff, RZ, 0xc0, !PT ;  /* 0x000000ff04ff7812 */ /* 0x000fda000780c0ff */
[----:B------:R-:W-:Y:S05]  /*b9f0*/  @P0 BRA `(.L_x_307) ;  /* 0xfffffff400080947 */ /* 0x000fea000383ffff */
[----:B------:R-:W-:Y:S05]  /*ba00*/  BSYNC B0 ;  /* 0x0000000000007941 */ /* 0x000fea0003800000 */
.L_x_296:
[----:B------:R-:W-:-:S03]  /*ba10*/  UMOV UR8, 0xffffffff ;  /* 0xffffffff00087882 */ /* 0x000fc60000000000 */
[----:B------:R-:W-:Y:S05]  /*ba20*/  BRA.DIV UR8, `(.L_x_308) ;  /* 0x0000000608387947 */ /* 0x000fea000b800000 */
[----:B------:R-:W-:-:S13]  /*ba30*/  ELECT P6, URZ, PT ;  /* 0x00000000003f782f */ /* 0x000fda00038c0000 */
.L_x_323:
[----:B------:R-:W-:Y:S04]  /*ba40*/  BSSY B0, `(.L_x_309) ;  /* 0x0000034000007945 */ /* 0x000fe80003800000 */
[----:B------:R-:W-:Y:S05]  /*ba50*/  @!P6 BRA `(.L_x_310) ;  /* 0x0000000000c8e947 */ /* 0x000fea0003800000 */
[----:B------:R-:W-:-:S04]  /*ba60*/  LOP3.LUT R19, R19, 0x2, RZ, 0xfc, !PT ;  /* 0x0000000213137812 */ /* 0x000fc800078efcff */
[----:B------:R-:W-:-:S13]  /*ba70*/  ISETP.NE.AND P0, PT, R19, 0x3, PT ;  /* 0x000000031300780c */ /* 0x000fda0003f05270 */
[----:B------:R-:W-:Y:S05]  /*ba80*/  @!P0 BRA `(.L_x_311) ;  /* 0x0000000000048947 */ /* 0x000fea0003800000 */
[----:B------:R-:W-:Y:S01]  /*ba90*/  BPT.TRAP 0x1 ;  /* 0x000000040000795c */ /* 0x000fe20000300000 */
.L_x_311:
[----:B------:R-:W0:Y:S01]  /*baa0*/  S2R R5, SR_CgaCtaId ;  /* 0x0000000000057919 */ /* 0x000e220000008800 */
[----:B------:R-:W-:Y:S02]  /*bab0*/  MOV R2, 0x400 ;  /* 0x0000040000027802 */ /* 0x000fe40000000f00 */
[----:B------:R-:W-:Y:S02]  /*bac0*/  SHF.L.U32 R4, R0, 0x1f, RZ ;  /* 0x0000001f00047819 */ /* 0x000fe400000006ff */
[----:B0-----:R-:W-:-:S05]  /*bad0*/  LEA R2, R5, R2, 0x18 ;  /* 0x0000000205027211 */ /* 0x001fca00078ec0ff */
[----:B------:R-:W-:-:S04]  /*bae0*/  VIADD R2, R2, 0x28 ;  /* 0x0000002802027836 */ /* 0x000fc80000000000 */
[C---:B------:R-:W-:Y:S02]  /*baf0*/  IMAD R7, R3.reuse, 0x8, R2 ;  /* 0x0000000803077824 */ /* 0x040fe400078e0202 */
[----:B------:R-:W-:Y:S02]  /*bb00*/  VIADD R3, R3, 0x1 ;  /* 0x0000000103037836 */ /* 0x000fe40000000000 */
[----:B------:R-:W0:Y:S03]  /*bb10*/  SYNCS.PHASECHK.TRANS64.TRYWAIT P0, [R7+URZ], R4 ;  /* 0x00000004070075a7 */ /* 0x000e26000800017f */
[----:B------:R-:W-:-:S04]  /*bb20*/  ISETP.NE.AND P1, PT, R3, 0x5, PT ;  /* 0x000000050300780c */ /* 0x000fc80003f25270 */
[----:B------:R-:W-:Y:S02]  /*bb30*/  SEL R5, RZ, 0x1, P1 ;  /* 0x00000001ff057807 */ /* 0x000fe40000800000 */
[----:B------:R-:W-:Y:S02]  /*bb40*/  SEL R3, R3, RZ, P1 ;  /* 0x000000ff03037207 */ /* 0x000fe40000800000 */
[----:B------:R-:W-:-:S03]  /*bb50*/  LOP3.LUT R6, R0, R5, RZ, 0x3c, !PT ;  /* 0x0000000500067212 */ /* 0x000fc600078e3cff */
[----:B------:R-:W-:Y:S01]  /*bb60*/  IMAD R8, R3, 0x8, R2 ;  /* 0x0000000803087824 */ /* 0x000fe200078e0202 */
[----:B------:R-:W-:Y:S01]  /*bb70*/  SHF.L.U32 R5, R6, 0x1f, RZ ;  /* 0x0000001f06057819 */ /* 0x000fe200000006ff */
[----:B0-----:R-:W-:Y:S06]  /*bb80*/  @!P0 BRA `(.L_x_312) ;  /* 0x0000000400008947 */ /* 0x001fec0003800000 */
.L_x_324:
[----:B------:R-:W1:Y:S01]  /*bb90*/  SYNCS.PHASECHK.TRANS64.TRYWAIT P0, [R8+URZ], R5 ;  /* 0x00000005080075a7 */ /* 0x000e62000800017f */
[----:B------:R-:W-:-:S05]  /*bba0*/  VIADD R0, R3, 0x1 ;  /* 0x0000000103007836 */ /* 0x000fca0000000000 */
[----:B------:R-:W-:-:S04]  /*bbb0*/  ISETP.NE.AND P1, PT, R0, 0x5, PT ;  /* 0x000000050000780c */ /* 0x000fc80003f25270 */
[----:B------:R-:W-:Y:S02]  /*bbc0*/  SEL R3, RZ, 0x1, P1 ;  /* 0x00000001ff037807 */ /* 0x000fe40000800000 */
[----:B0-----:R-:W-:Y:S02]  /*bbd0*/  SEL R7, R0, RZ, P1 ;  /* 0x000000ff00077207 */ /* 0x001fe40000800000 */
[----:B------:R-:W-:-:S03]  /*bbe0*/  LOP3.LUT R6, R6, R3, RZ, 0x3c, !PT ;  /* 0x0000000306067212 */ /* 0x000fc600078e3cff */
[----:B------:R-:W-:Y:S01]  /*bbf0*/  IMAD R9, R7, 0x8, R2 ;  /* 0x0000000807097824 */ /* 0x000fe200078e0202 */
[----:B------:R-:W-:Y:S01]  /*bc00*/  SHF.L.U32 R4, R6, 0x1f, RZ ;  /* 0x0000001f06047819 */ /* 0x000fe200000006ff */
[----:B-1----:R-:W-:Y:S06]  /*bc10*/  @!P0 BRA `(.L_x_313) ;  /* 0x0000000000f08947 */ /* 0x002fec0003800000 */
.L_x_325:
[----:B------:R-:W1:Y:S01]  /*bc20*/  SYNCS.PHASECHK.TRANS64.TRYWAIT P0, [R9+URZ], R4 ;  /* 0x00000004090075a7 */ /* 0x000e62000800017f */
[----:B------:R-:W-:-:S05]  /*bc30*/  VIADD R0, R7, 0x1 ;  /* 0x0000000107007836 */ /* 0x000fca0000000000 */
[----:B------:R-:W-:-:S04]  /*bc40*/  ISETP.NE.AND P1, PT, R0, 0x5, PT ;  /* 0x000000050000780c */ /* 0x000fc80003f25270 */
[----:B------:R-:W-:Y:S02]  /*bc50*/  SEL R3, RZ, 0x1, P1 ;  /* 0x00000001ff037807 */ /* 0x000fe40000800000 */
[----:B------:R-:W-:Y:S02]  /*bc60*/  SEL R7, R0, RZ, P1 ;  /* 0x000000ff00077207 */ /* 0x000fe40000800000 */
[----:B------:R-:W-:-:S03]  /*bc70*/  LOP3.LUT R11, R6, R3, RZ, 0x3c, !PT ;  /* 0x00000003060b7212 */ /* 0x000fc600078e3cff */
[----:B------:R-:W-:Y:S01]  /*bc80*/  IMAD R6, R7, 0x8, R2 ;  /* 0x0000000807067824 */ /* 0x000fe200078e0202 */
[----:B0-----:R-:W-:Y:S01]  /*bc90*/  SHF.L.U32 R5, R11, 0x1f, RZ ;  /* 0x0000001f0b057819 */ /* 0x001fe200000006ff */
[----:B-1----:R-:W-:Y:S06]  /*bca0*/  @!P0 BRA `(.L_x_314) ;  /* 0x0000000000e08947 */ /* 0x002fec0003800000 */
.L_x_326:
[----:B------:R-:W1:Y:S01]  /*bcb0*/  SYNCS.PHASECHK.TRANS64.TRYWAIT P0, [R6+URZ], R5 ;  /* 0x00000005060075a7 */ /* 0x000e62000800017f */
[----:B------:R-:W-:-:S05]  /*bcc0*/  VIADD R0, R7, 0x1 ;  /* 0x0000000107007836 */ /* 0x000fca0000000000 */
[----:B------:R-:W-:-:S04]  /*bcd0*/  ISETP.NE.AND P1, PT, R0, 0x5, PT ;  /* 0x000000050000780c */ /* 0x000fc80003f25270 */
[----:B0-----:R-:W-:Y:S02]  /*bce0*/  SEL R4, RZ, 0x1, P1 ;  /* 0x00000001ff047807 */ /* 0x001fe40000800000 */
[----:B------:R-:W-:Y:S02]  /*bcf0*/  SEL R3, R0, RZ, P1 ;  /* 0x000000ff00037207 */ /* 0x000fe40000800000 */
[----:B------:R-:W-:Y:S01]  /*bd00*/  LOP3.LUT R0, R11, R4, RZ, 0x3c, !PT ;  /* 0x000000040b007212 */ /* 0x000fe200078e3cff */
[----:B-1----:R-:W-:Y:S06]  /*bd10*/  @!P0 BRA `(.L_x_315) ;  /* 0x0000000000d88947 */ /* 0x002fec0003800000 */
.L_x_327:
[----:B------:R-:W-:Y:S01]  /*bd20*/  IMAD R3, R3, 0x8, R2 ;  /* 0x0000000803037824 */ /* 0x000fe200078e0202 */
[----:B------:R-:W-:-:S07]  /*bd30*/  SHF.L.U32 R0, R0, 0x1f, RZ ;  /* 0x0000001f00007819 */ /* 0x000fce00000006ff */
.L_x_316:
[----:B-1----:R1:W2:Y:S02]  /*bd40*/  SYNCS.PHASECHK.TRANS64.TRYWAIT P0, [R3+URZ], R0 ;  /* 0x00000000030075a7 */ /* 0x0022a4000800017f */
[----:B--2---:R-:W-:Y:S05]  /*bd50*/  @!P0 NANOSLEEP.SYNCS 0x989680 ;  /* 0x009896800000895d */ /* 0x004fea0003900000 */
[----:B------:R-:W2:Y:S02]  /*bd60*/  @!P0 SYNCS.PHASECHK.TRANS64 P0, [R3+URZ], R0 ;  /* 0x00000000030085a7 */ /* 0x000ea4000800007f */
[----:B--2---:R-:W-:Y:S05]  /*bd70*/  @!P0 BRA `(.L_x_316) ;  /* 0xfffffffc00f08947 */ /* 0x004fea000383ffff */
.L_x_310:
[----:B------:R-:W-:Y:S05]  /*bd80*/  BSYNC B0 ;  /* 0x0000000000007941 */ /* 0x000fea0003800000 */
.L_x_309:
[----:B------:R-:W-:Y:S05]  /*bd90*/  EXIT ;  /* 0x000000000000794d */ /* 0x000fea0003800000 */
.L_x_21:
[----:B---3--:R3:W4:Y:S02]  /*bda0*/  SYNCS.PHASECHK.TRANS64.TRYWAIT P1, [R3+URZ], R0 ;  /* 0x00000000030075a7 */ /* 0x008724000802017f */
[----:B----4-:R-:W-:Y:S05]  /*bdb0*/  @!P1 NANOSLEEP.SYNCS 0x989680 ;  /* 0x009896800000995d */ /* 0x010fea0003900000 */
[----:B------:R-:W4:Y:S02]  /*bdc0*/  @!P1 SYNCS.PHASECHK.TRANS64 P1, [R3+URZ], R0 ;  /* 0x00000000030095a7 */ /* 0x000f24000802007f */
[----:B----4-:R-:W-:Y:S05]  /*bdd0*/  @!P1 BRA `(.L_x_21) ;  /* 0xfffffffc00f09947 */ /* 0x010fea000383ffff */
[----:B------:R-:W-:Y:S05]  /*bde0*/  BRA `(.L_x_20) ;  /* 0xffffff5400b87947 */ /* 0x000fea000383ffff */
.L_x_26:
[----:B-1----:R1:W2:Y:S02]  /*bdf0*/  SYNCS.PHASECHK.TRANS64.TRYWAIT P1, [R5+URZ], R4 ;  /* 0x00000004050075a7 */ /* 0x0022a4000802017f */
[----:B--2---:R-:W-:Y:S05]  /*be00*/  @!P1 NANOSLEEP.SYNCS 0x989680 ;  /* 0x009896800000995d */ /* 0x004fea0003900000 */
[----:B------:R-:W2:Y:S02]  /*be10*/  @!P1 SYNCS.PHASECHK.TRANS64 P1, [R5+URZ], R4 ;  /* 0x00000004050095a7 */ /* 0x000ea4000802007f */
[----:B--2---:R-:W-:Y:S05]  /*be20*/  @!P1 BRA `(.L_x_26) ;  /* 0xfffffffc00f09947 */ /* 0x004fea000383ffff */
[----:B------:R-:W-:Y:S05]  /*be30*/  BRA `(.L_x_25) ;  /* 0xffffff5c00347947 */ /* 0x000fea000383ffff */
.L_x_297:
[----:B------:R-:W-:Y:S01]  /*be40*/  BSSY B1, `(.L_x_317) ;  /* 0x0000006000017945 */ /* 0x000fe20003800000 */
[----:B------:R-:W-:-:S07]  /*be50*/  IMAD.MOV.U32 R15, RZ, RZ, -0x1 ;  /* 0xffffffffff0f7424 */ /* 0x000fce00078e00ff */
[----:B------:R-:W-:Y:S05]  /*be60*/  WARPSYNC.COLLECTIVE R15, `(.L_x_318) ;  /* 0x000000000f0c7348 */ /* 0x000fea0003c00000 */
[----:B------:R-:W-:Y:S02]  /*be70*/  ELECT P6, UR62, PT ;  /* 0x00000000003e782f */ /* 0x000fe400038c0000 */
[----:B------:R-:W-:Y:S01]  /*be80*/  MOV R14, UR62 ;  /* 0x0000003e000e7c02 */ /* 0x000fe20008000f00 */
[----:B------:R-:W-:Y:S10]  /*be90*/  ENDCOLLECTIVE ;  /* 0x000000000000791b */ /* 0x000ff40003800000 */
.L_x_318:
[----:B------:R-:W-:Y:S05]  /*bea0*/  BSYNC B1 ;  /* 0x0000000000017941 */ /* 0x000fea0003800000 */
.L_x_317:
[----:B------:R-:W-:Y:S05]  /*beb0*/  BRA `(.L_x_319) ;  /* 0xffffffec00e47947 */ /* 0x000fea000383ffff */
.L_x_300:
[----:B0-----:R0:W1:Y:S02]  /*bec0*/  SYNCS.PHASECHK.TRANS64.TRYWAIT P0, [R20+URZ+0x28], R7 ;  /* 0x00002807140075a7 */ /* 0x001064000800017f */
[----:B-1----:R-:W-:Y:S05]  /*bed0*/  @!P0 NANOSLEEP.SYNCS 0x989680 ;  /* 0x009896800000895d */ /* 0x002fea0003900000 */
[----:B------:R-:W1:Y:S02]  /*bee0*/  @!P0 SYNCS.PHASECHK.TRANS64 P0, [R20+URZ+0x28], R7 ;  /* 0x00002807140085a7 */ /* 0x000e64000800007f */
[----:B-1----:R-:W-:Y:S05]  /*bef0*/  @!P0 BRA `(.L_x_300) ;  /* 0xfffffffc00f08947 */ /* 0x002fea000383ffff */
[----:B------:R-:W-:Y:S05]  /*bf00*/  BRA `(.L_x_320) ;  /* 0xfffffff000247947 */ /* 0x000fea000383ffff */
.L_x_308:
[----:B------:R-:W-:Y:S01]  /*bf10*/  BSSY B0, `(.L_x_321) ;  /* 0x0000006000007945 */ /* 0x000fe20003800000 */
[----:B------:R-:W-:-:S07]  /*bf20*/  IMAD.MOV.U32 R15, RZ, RZ, -0x1 ;  /* 0xffffffffff0f7424 */ /* 0x000fce00078e00ff */
[----:B------:R-:W-:Y:S05]  /*bf30*/  WARPSYNC.COLLECTIVE R15, `(.L_x_322) ;  /* 0x000000000f0c7348 */ /* 0x000fea0003c00000 */
[----:B------:R-:W-:Y:S02]  /*bf40*/  ELECT P6, UR62, PT ;  /* 0x00000000003e782f */ /* 0x000fe400038c0000 */
[----:B------:R-:W-:Y:S01]  /*bf50*/  MOV R14, UR62 ;  /* 0x0000003e000e7c02 */ /* 0x000fe20008000f00 */
[----:B------:R-:W-:Y:S10]  /*bf60*/  ENDCOLLECTIVE ;  /* 0x000000000000791b */ /* 0x000ff40003800000 */
.L_x_322:
[----:B------:R-:W-:Y:S05]  /*bf70*/  BSYNC B0 ;  /* 0x0000000000007941 */ /* 0x000fea0003800000 */
.L_x_321:
[----:B------:R-:W-:Y:S05]  /*bf80*/  BRA `(.L_x_323) ;  /* 0xfffffff800ac7947 */ /* 0x000fea000383ffff */
.L_x_312:
[----:B0-----:R0:W1:Y:S02]  /*bf90*/  SYNCS.PHASECHK.TRANS64.TRYWAIT P0, [R7+URZ], R4 ;  /* 0x00000004070075a7 */ /* 0x001064000800017f */
[----:B-1----:R-:W-:Y:S05]  /*bfa0*/  @!P0 NANOSLEEP.SYNCS 0x989680 ;  /* 0x009896800000895d */ /* 0x002fea0003900000 */
[----:B------:R-:W1:Y:S02]  /*bfb0*/  @!P0 SYNCS.PHASECHK.TRANS64 P0, [R7+URZ], R4 ;  /* 0x00000004070085a7 */ /* 0x000e64000800007f */
[----:B-1----:R-:W-:Y:S05]  /*bfc0*/  @!P0 BRA `(.L_x_312) ;  /* 0xfffffffc00f08947 */ /* 0x002fea000383ffff */
[----:B------:R-:W-:Y:S05]  /*bfd0*/  BRA `(.L_x_324) ;  /* 0xfffffff800ec7947 */ /* 0x000fea000383ffff */
.L_x_313:
[----:B0-----:R0:W1:Y:S02]  /*bfe0*/  SYNCS.PHASECHK.TRANS64.TRYWAIT P0, [R8+URZ], R5 ;  /* 0x00000005080075a7 */ /* 0x001064000800017f */
[----:B-1----:R-:W-:Y:S05]  /*bff0*/  @!P0 NANOSLEEP.SYNCS 0x989680 ;  /* 0x009896800000895d */ /* 0x002fea0003900000 */
[----:B------:R-:W1:Y:S02]  /*c000*/  @!P0 SYNCS.PHASECHK.TRANS64 P0, [R8+URZ], R5 ;  /* 0x00000005080085a7 */ /* 0x000e64000800007f */
[----:B-1----:R-:W-:Y:S05]  /*c010*/  @!P0 BRA `(.L_x_313) ;  /* 0xfffffffc00f08947 */ /* 0x002fea000383ffff */
[----:B------:R-:W-:Y:S05]  /*c020*/  BRA `(.L_x_325) ;  /* 0xfffffff800fc7947 */ /* 0x000fea000383ffff */
.L_x_314:
[----:B0-----:R0:W1:Y:S02]  /*c030*/  SYNCS.PHASECHK.TRANS64.TRYWAIT P0, [R9+URZ], R4 ;  /* 0x00000004090075a7 */ /* 0x001064000800017f */
[----:B-1----:R-:W-:Y:S05]  /*c040*/  @!P0 NANOSLEEP.SYNCS 0x989680 ;  /* 0x009896800000895d */ /* 0x002fea0003900000 */
[----:B------:R-:W1:Y:S02]  /*c050*/  @!P0 SYNCS.PHASECHK.TRANS64 P0, [R9+URZ], R4 ;  /* 0x00000004090085a7 */ /* 0x000e64000800007f */
[----:B-1----:R-:W-:Y:S05]  /*c060*/  @!P0 BRA `(.L_x_314) ;  /* 0xfffffffc00f08947 */ /* 0x002fea000383ffff */
[----:B------:R-:W-:Y:S05]  /*c070*/  BRA `(.L_x_326) ;  /* 0xfffffffc000c7947 */ /* 0x000fea000383ffff */
.L_x_315:
[----:B0-----:R0:W1:Y:S02]  /*c080*/  SYNCS.PHASECHK.TRANS64.TRYWAIT P0, [R6+URZ], R5 ;  /* 0x00000005060075a7 */ /* 0x001064000800017f */
[----:B-1----:R-:W-:Y:S05]  /*c090*/  @!P0 NANOSLEEP.SYNCS 0x989680 ;  /* 0x009896800000895d */ /* 0x002fea0003900000 */
[----:B------:R-:W1:Y:S02]  /*c0a0*/  @!P0 SYNCS.PHASECHK.TRANS64 P0, [R6+URZ], R5 ;  /* 0x00000005060085a7 */ /* 0x000e64000800007f */
[----:B-1----:R-:W-:Y:S05]  /*c0b0*/  @!P0 BRA `(.L_x_315) ;  /* 0xfffffffc00f08947 */ /* 0x002fea000383ffff */
[----:B------:R-:W-:Y:S05]  /*c0c0*/  BRA `(.L_x_327) ;  /* 0xfffffffc00147947 */ /* 0x000fea000383ffff */
.L_x_328:
[----:B------:R-:W-:-:S00]  /*c0d0*/  BRA `(.L_x_328) ;  /* 0xfffffffc00fc7947 */ /* 0x000fc0000383ffff */
[----:B------:R-:W-:-:S00]  /*c0e0*/  NOP ;  /* 0x0000000000007918 */ /* 0x000fc00000000000 */
        /* <DEDUP_REMOVED lines=9> */
.L_x_329:


//--------------------- .nv.global.init           --------------------------
	.section	.nv.global.init,"aw",@progbits
.nv.global.init:
	.type		$str$22,@object
	.size		$str$22,($str$23 - $str$22)
$str$22:
        /*0000*/ 	.byte	0x6b, 0x5f, 0x74, 0x69, 0x6c, 0x65, 0x5f, 0x63, 0x6f, 0x75, 0x6e, 0x74, 0x20, 0x3e, 0x3d, 0x20
        /*0010*/ 	.byte	0x31, 0x00
	.type		$str$23,@object
	.size		$str$23,(__unnamed_1 - $str$23)
$str$23:
        /*0012*/ 	.byte	0x2f, 0x74, 0x6d, 0x70, 0x2f, 0x63, 0x75, 0x74, 0x6c, 0x61, 0x73, 0x73, 0x5f, 0x73, 0x77, 0x65
        /*0022*/ 	.byte	0x65, 0x70, 0x5f, 0x73, 0x72, 0x63, 0x2f, 0x69, 0x6e, 0x63, 0x6c, 0x75, 0x64, 0x65, 0x2f, 0x63
        /*0032*/ 	.byte	0x75, 0x74, 0x6c, 0x61, 0x73, 0x73, 0x2f, 0x67, 0x65, 0x6d, 0x6d, 0x2f, 0x63, 0x6f, 0x6c, 0x6c
        /*0042*/ 	.byte	0x65, 0x63, 0x74, 0x69, 0x76, 0x65, 0x2f, 0x73, 0x6d, 0x39, 0x30, 0x5f, 0x6d, 0x6d, 0x61, 0x5f
        /*0052*/ 	.byte	0x74, 0x6d, 0x61, 0x5f, 0x67, 0x6d, 0x6d, 0x61, 0x5f, 0x73, 0x73, 0x5f, 0x77, 0x61, 0x72, 0x70
        /*0062*/ 	.byte	0x73, 0x70, 0x65, 0x63, 0x69, 0x61, 0x6c, 0x69, 0x7a, 0x65, 0x64, 0x2e, 0x68, 0x70, 0x70, 0x00
	.type		__unnamed_1,@object
	.size		__unnamed_1,(.L_0 - __unnamed_1)
__unnamed_1:
        /*0072*/ 	.byte	0x76, 0x6f, 0x69, 0x64, 0x20, 0x63, 0x75, 0x74, 0x6c, 0x61, 0x73, 0x73, 0x3a, 0x3a, 0x67, 0x65
        /* <DEDUP_REMOVED lines=180> */
        /*0bc2*/ 	.byte	0x6e, 0x74, 0x69, 0x74, 0x79, 0x5d, 0x00
.L_0:


//--------------------- .nv.shared._ZN7cutlass13device_kernelINS_4gemm6kernel13GemmUniversalIN4cute5tupleIJiiiiEEENS1_10collective13CollectiveMmaINS1_34MainloopSm90TmaGmmaWarpSpecializedILi5ENS5_IJNS4_1CILi1EEENSA_ILi2EEESB_EEENS1_35KernelTmaWarpSpecializedCooperativeEEENS5_IJNSA_ILi128EEENSA_ILi256EEESG_EEENS_6half_tENS5_IJlSB_lEEESJ_SK_NS4_8TiledMMAINS4_8MMA_AtomIJNS4_4SM904GMMA26MMA_64x256x16_F32F16F16_SSILNSO_5MajorE0ELSQ_0ELNSO_7ScaleInE1ELSR_1EEEEEENS4_6LayoutINS5_IJSC_SB_SB_EEENS5_IJSB_NSA_ILi0EEESW_EEEEENS5_IJNS4_10UnderscoreESZ_SZ_EEEEENS4_23SM90_TMA_LOAD_MULTICASTENS4_14ComposedLayoutINS4_7SwizzleILi3ELi4ELi3EEENS4_18smem_ptr_flag_bitsILi16EEENSU_INS5_IJNSA_ILi8EEENSA_ILi64EEEEEENS5_IJS19_SB_EEEEEEEvNS4_8identityENS4_13SM90_TMA_LOADES1D_vS1E_EENS_8epilogue10collective6detail29Sm90TmaWarpSpecializedAdapterINS1I_15DefaultEpilogueISJ_SK_SK_NS1H_6thread17LinearCombinationISJ_Li1EffLNS1M_9ScaleType4KindE0ELNS_15FloatRoundStyleE2ESJ_EENS1_15EpilogueDefaultEEEEEvvEEEEvNT_6ParamsE --------------------------
	.section	.nv.shared._ZN7cutlass13device_kernelINS_4gemm6kernel13GemmUniversalIN4cute5tupleIJiiiiEEENS1_10collective13CollectiveMmaINS1_34MainloopSm90TmaGmmaWarpSpecializedILi5ENS5_IJNS4_1CILi1EEENSA_ILi2EEESB_EEENS1_35KernelTmaWarpSpecializedCooperativeEEENS5_IJNSA_ILi128EEENSA_ILi256EEESG_EEENS_6half_tENS5_IJlSB_lEEESJ_SK_NS4_8TiledMMAINS4_8MMA_AtomIJNS4_4SM904GMMA26MMA_64x256x16_F32F16F16_SSILNSO_5MajorE0ELSQ_0ELNSO_7ScaleInE1ELSR_1EEEEEENS4_6LayoutINS5_IJSC_SB_SB_EEENS5_IJSB_NSA_ILi0EEESW_EEEEENS5_IJNS4_10UnderscoreESZ_SZ_EEEEENS4_23SM90_TMA_LOAD_MULTICASTENS4_14ComposedLayoutINS4_7SwizzleILi3ELi4ELi3EEENS4_18smem_ptr_flag_bitsILi16EEENSU_INS5_IJNSA_ILi8EEENSA_ILi64EEEEEENS5_IJS19_SB_EEEEEEEvNS4_8identityENS4_13SM90_TMA_LOADES1D_vS1E_EENS_8epilogue10collective6detail29Sm90TmaWarpSpecializedAdapterINS1I_15DefaultEpilogueISJ_SK_SK_NS1H_6thread17LinearCombinationISJ_Li1EffLNS1M_9ScaleType4KindE0ELNS_15FloatRoundStyleE2ESJ_EENS1_15EpilogueDefaultEEEEEvvEEEEvNT_6ParamsE,"aw",@nobits
	.sectionflags	@""
	.align	16
	.zero		1024


//--------------------- .nv.shared.reserved.0     --------------------------
	.section	.nv.shared.reserved.0,"aw",@nobits
	.weak		__nv_reservedSMEM_offset_0_alias
	.size		__nv_reservedSMEM_offset_0_alias, 0, 0
	.other		__nv_reservedSMEM_offset_0_alias,@"STO_CUDA_RESERVED_SHARED STV_DEFAULT"
__nv_reservedSMEM_offset_0_alias:
	.zero		0


//--------------------- .nv.global                --------------------------
	.section	.nv.global,"aw",@nobits
.nv.global:
	.type		_ZN39_INTERNAL_0132c347_4_k_cu_5fb71054_33134cute1_E,@object
	.size		_ZN39_INTERNAL_0132c347_4_k_cu_5fb71054_33134cute1_E,(_ZN39_INTERNAL_0132c347_4_k_cu_5fb71054_33134cuda3std3__45__cpo6cbeginE - _ZN39_INTERNAL_0132c347_4_k_cu_5fb71054_33134cute1_E)
_ZN39_INTERNAL_0132c347_4_k_cu_5fb71054_33134cute1_E:
	.zero		1
	.type		_ZN39_INTERNAL_0132c347_4_k_cu_5fb71054_33134cuda3std3__45__cpo6cbeginE,@object
	.size		_ZN39_INTERNAL_0132c347_4_k_cu_5fb71054_33134cuda3std3__45__cpo6cbeginE,(_ZN39_INTERNAL_0132c347_4_k_cu_5fb71054_33134cuda3std3__48in_placeE - _ZN39_INTERNAL_0132c347_4_k_cu_5fb71054_33134cuda3std3__45__cpo6cbeginE)
_ZN39_INTERNAL_0132c347_4_k_cu_5fb71054_33134cuda3std3__45__cpo6cbeginE:
	.zero		1
	.type		_ZN39_INTERNAL_0132c347_4_k_cu_5fb71054_33134cuda3std3__48in_placeE,@object
	.size		_ZN39_INTERNAL_0132c347_4_k_cu_5fb71054_33134cuda3std3__48in_placeE,(_ZN39_INTERNAL_0132c347_4_k_cu_5fb71054_33134cuda3std6ranges3__45__cpo9iter_moveE - _ZN39_INTERNAL_0132c347_4_k_cu_5fb71054_33134cuda3std3__48in_placeE)
_ZN39_INTERNAL_0132c347_4_k_cu_5fb71054_33134cuda3std3__48in_placeE:
	.zero		1
	.type		_ZN39_INTERNAL_0132c347_4_k_cu_5fb71054_33134cuda3std6ranges3__45__cpo9iter_moveE,@object
	.size		_ZN39_INTERNAL_0132c347_4_k_cu_5fb71054_33134cuda3std6ranges3__45__cpo9iter_moveE,(_ZN39_INTERNAL_0132c347_4_k_cu_5fb71054_33134cuda3std3__45__cpo5beginE - _ZN39_INTERNAL_0132c347_4_k_cu_5fb71054_33134cuda3std6ranges3__45__cpo9iter_moveE)
_ZN39_INTERNAL_0132c347_4_k_cu_5fb71054_33134cuda3std6ranges3__45__cpo9iter_moveE:
	.zero		1
	.type		_ZN39_INTERNAL_0132c347_4_k_cu_5fb71054_33134cuda3std3__45__cpo5beginE,@object
	.size		_ZN39_INTERNAL_0132c347_4_k_cu_5fb71054_33134cuda3std3__45__cpo5beginE,(_ZN39_INTERNAL_0132c347_4_k_cu_5fb71054_33134cuda3std3__441_GLOBAL__N__0132c347_4_k_cu_5fb71054_33136ignoreE - _ZN39_INTERNAL_0132c347_4_k_cu_5fb71054_33134cuda3std3__45__cpo5beginE)
_ZN39_INTERNAL_0132c347_4_k_cu_5fb71054_33134cuda3std3__45__cpo5beginE:
	.zero		1
	.type		_ZN39_INTERNAL_0132c347_4_k_cu_5fb71054_33134cuda3std3__441_GLOBAL__N__0132c347_4_k_cu_5fb71054_33136ignoreE,@object
	.size		_ZN39_INTERNAL_0132c347_4_k_cu_5fb71054_33134cuda3std3__441_GLOBAL__N__0132c347_4_k_cu_5fb71054_33136ignoreE,(_ZN39_INTERNAL_0132c347_4_k_cu_5fb71054_33134cute7productE - _ZN39_INTERNAL_0132c347_4_k_cu_5fb71054_33134cuda3std3__441_GLOBAL__N__0132c347_4_k_cu_5fb71054_33136ignoreE)
_ZN39_INTERNAL_0132c347_4_k_cu_5fb71054_33134cuda3std3__441_GLOBAL__N__0132c347_4_k_cu_5fb71054_33136ignoreE:
	.zero		1
	.type		_ZN39_INTERNAL_0132c347_4_k_cu_5fb71054_33134cute7productE,@object
	.size		_ZN39_INTERNAL_0132c347_4_k_cu_5fb71054_33134cute7productE,(_ZN39_INTERNAL_0132c347_4_k_cu_5fb71054_33134cuda3std3__45__cpo3endE - _ZN39_INTERNAL_0132c347_4_k_cu_5fb71054_33134cute7productE)
_ZN39_INTERNAL_0132c347_4_k_cu_5fb71054_33134cute7productE:
	.zero		1
	.type		_ZN39_INTERNAL_0132c347_4_k_cu_5fb71054_33134cuda3std3__45__cpo3endE,@object
	.size		_ZN39_INTERNAL_0132c347_4_k_cu_5fb71054_33134cuda3std3__45__cpo3endE,(_ZN39_INTERNAL_0132c347_4_k_cu_5fb71054_33134cuda3std3__419piecewise_constructE - _ZN39_INTERNAL_0132c347_4_k_cu_5fb71054_33134cuda3std3__45__cpo3endE)
_ZN39_INTERNAL_0132c347_4_k_cu_5fb71054_33134cuda3std3__45__cpo3endE:
	.zero		1
	.type		_ZN39_INTERNAL_0132c347_4_k_cu_5fb71054_33134cuda3std3__419piecewise_constructE,@object
	.size		_ZN39_INTERNAL_0132c347_4_k_cu_5fb71054_33134cuda3std3__419piecewise_constructE,(_ZN39_INTERNAL_0132c347_4_k_cu_5fb71054_33134cuda3std3__45__cpo4cendE - _ZN39_INTERNAL_0132c347_4_k_cu_5fb71054_33134cuda3std3__419piecewise_constructE)
_ZN39_INTERNAL_0132c347_4_k_cu_5fb71054_33134cuda3std3__419piecewise_constructE:
	.zero		1
	.type		_ZN39_INTERNAL_0132c347_4_k_cu_5fb71054_33134cuda3std3__45__cpo4cendE,@object
	.size		_ZN39_INTERNAL_0132c347_4_k_cu_5fb71054_33134cuda3std3__45__cpo4cendE,(_ZN39_INTERNAL_0132c347_4_k_cu_5fb71054_33134cuda3std6ranges3__45__cpo4swapE - _ZN39_INTERNAL_0132c347_4_k_cu_5fb71054_33134cuda3std3__45__cpo4cendE)
_ZN39_INTERNAL_0132c347_4_k_cu_5fb71054_33134cuda3std3__45__cpo4cendE:
	.zero		1
	.type		_ZN39_INTERNAL_0132c347_4_k_cu_5fb71054_33134cuda3std6ranges3__45__cpo4swapE,@object
	.size		_ZN39_INTERNAL_0132c347_4_k_cu_5fb71054_33134cuda3std6ranges3__45__cpo4swapE,(.L_8 - _ZN39_INTERNAL_0132c347_4_k_cu_5fb71054_33134cuda3std6ranges3__45__cpo4swapE)
_ZN39_INTERNAL_0132c347_4_k_cu_5fb71054_33134cuda3std6ranges3__45__cpo4swapE:
	.zero		1
.L_8:


//--------------------- .nv.constant0._ZN7cutlass13device_kernelINS_4gemm6kernel13GemmUniversalIN4cute5tupleIJiiiiEEENS1_10collective13CollectiveMmaINS1_34MainloopSm90TmaGmmaWarpSpecializedILi5ENS5_IJNS4_1CILi1EEENSA_ILi2EEESB_EEENS1_35KernelTmaWarpSpecializedCooperativeEEENS5_IJNSA_ILi128EEENSA_ILi256EEESG_EEENS_6half_tENS5_IJlSB_lEEESJ_SK_NS4_8TiledMMAINS4_8MMA_AtomIJNS4_4SM904GMMA26MMA_64x256x16_F32F16F16_SSILNSO_5MajorE0ELSQ_0ELNSO_7ScaleInE1ELSR_1EEEEEENS4_6LayoutINS5_IJSC_SB_SB_EEENS5_IJSB_NSA_ILi0EEESW_EEEEENS5_IJNS4_10UnderscoreESZ_SZ_EEEEENS4_23SM90_TMA_LOAD_MULTICASTENS4_14ComposedLayoutINS4_7SwizzleILi3ELi4ELi3EEENS4_18smem_ptr_flag_bitsILi16EEENSU_INS5_IJNSA_ILi8EEENSA_ILi64EEEEEENS5_IJS19_SB_EEEEEEEvNS4_8identityENS4_13SM90_TMA_LOADES1D_vS1E_EENS_8epilogue10collective6detail29Sm90TmaWarpSpecializedAdapterINS1I_15DefaultEpilogueISJ_SK_SK_NS1H_6thread17LinearCombinationISJ_Li1EffLNS1M_9ScaleType4KindE0ELNS_15FloatRoundStyleE2ESJ_EENS1_15EpilogueDefaultEEEEEvvEEEEvNT_6ParamsE --------------------------
	.section	.nv.constant0._ZN7cutlass13device_kernelINS_4gemm6kernel13GemmUniversalIN4cute5tupleIJiiiiEEENS1_10collective13CollectiveMmaINS1_34MainloopSm90TmaGmmaWarpSpecializedILi5ENS5_IJNS4_1CILi1EEENSA_ILi2EEESB_EEENS1_35KernelTmaWarpSpecializedCooperativeEEENS5_IJNSA_ILi128EEENSA_ILi256EEESG_EEENS_6half_tENS5_IJlSB_lEEESJ_SK_NS4_8TiledMMAINS4_8MMA_AtomIJNS4_4SM904GMMA26MMA_64x256x16_F32F16F16_SSILNSO_5MajorE0ELSQ_0ELNSO_7ScaleInE1ELSR_1EEEEEENS4_6LayoutINS5_IJSC_SB_SB_EEENS5_IJSB_NSA_ILi0EEESW_EEEEENS5_IJNS4_10UnderscoreESZ_SZ_EEEEENS4_23SM90_TMA_LOAD_MULTICASTENS4_14ComposedLayoutINS4_7SwizzleILi3ELi4ELi3EEENS4_18smem_ptr_flag_bitsILi16EEENSU_INS5_IJNSA_ILi8EEENSA_ILi64EEEEEENS5_IJS19_SB_EEEEEEEvNS4_8identityENS4_13SM90_TMA_LOADES1D_vS1E_EENS_8epilogue10collective6detail29Sm90TmaWarpSpecializedAdapterINS1I_15DefaultEpilogueISJ_SK_SK_NS1H_6thread17LinearCombinationISJ_Li1EffLNS1M_9ScaleType4KindE0ELNS_15FloatRoundStyleE2ESJ_EENS1_15EpilogueDefaultEEEEEvvEEEEvNT_6ParamsE,"a",@progbits
	.sectionflags	@""
	.align	4
.nv.constant0._ZN7cutlass13device_kernelINS_4gemm6kernel13GemmUniversalIN4cute5tupleIJiiiiEEENS1_10collective13CollectiveMmaINS1_34MainloopSm90TmaGmmaWarpSpecializedILi5ENS5_IJNS4_1CILi1EEENSA_ILi2EEESB_EEENS1_35KernelTmaWarpSpecializedCooperativeEEENS5_IJNSA_ILi128EEENSA_ILi256EEESG_EEENS_6half_tENS5_IJlSB_lEEESJ_SK_NS4_8TiledMMAINS4_8MMA_AtomIJNS4_4SM904GMMA26MMA_64x256x16_F32F16F16_SSILNSO_5MajorE0ELSQ_0ELNSO_7ScaleInE1ELSR_1EEEEEENS4_6LayoutINS5_IJSC_SB_SB_EEENS5_IJSB_NSA_ILi0EEESW_EEEEENS5_IJNS4_10UnderscoreESZ_SZ_EEEEENS4_23SM90_TMA_LOAD_MULTICASTENS4_14ComposedLayoutINS4_7SwizzleILi3ELi4ELi3EEENS4_18smem_ptr_flag_bitsILi16EEENSU_INS5_IJNSA_ILi8EEENSA_ILi64EEEEEENS5_IJS19_SB_EEEEEEEvNS4_8identityENS4_13SM90_TMA_LOADES1D_vS1E_EENS_8epilogue10collective6detail29Sm90TmaWarpSpecializedAdapterINS1I_15DefaultEpilogueISJ_SK_SK_NS1H_6thread17LinearCombinationISJ_Li1EffLNS1M_9ScaleType4KindE0ELNS_15FloatRoundStyleE2ESJ_EENS1_15EpilogueDefaultEEEEEvvEEEEvNT_6ParamsE:
	.zero		1664


//--------------------- SYMBOLS --------------------------

	.type		.nv.reservedSmem.offset0,@object
	.size		.nv.reservedSmem.offset0,0x4
	.type		__assertfail,@function
